//
// Generated by NVIDIA NVVM Compiler
//
// Compiler Build ID: CL-36424714
// Cuda compilation tools, release 13.0, V13.0.88
// Based on NVVM 20.0.0
//

.version 9.0
.target sm_100
.address_size 64

	// .globl	_Z9normalizePfS_S_ii

.visible .entry _Z9normalizePfS_S_ii(
	.param .u64 .ptr .align 1 _Z9normalizePfS_S_ii_param_0,
	.param .u64 .ptr .align 1 _Z9normalizePfS_S_ii_param_1,
	.param .u64 .ptr .align 1 _Z9normalizePfS_S_ii_param_2,
	.param .u32 _Z9normalizePfS_S_ii_param_3,
	.param .u32 _Z9normalizePfS_S_ii_param_4
)
{
	.reg .pred 	%p<12>;
	.reg .b32 	%r<31>;
	.reg .b32 	%f<46>;
	.reg .b64 	%rd<23>;

	ld.param.u64 	%rd7, [_Z9normalizePfS_S_ii_param_0];
	ld.param.u64 	%rd6, [_Z9normalizePfS_S_ii_param_1];
	ld.param.u64 	%rd8, [_Z9normalizePfS_S_ii_param_2];
	ld.param.u32 	%r16, [_Z9normalizePfS_S_ii_param_3];
	ld.param.u32 	%r17, [_Z9normalizePfS_S_ii_param_4];
	cvta.to.global.u64 	%rd1, %rd8;
	cvta.to.global.u64 	%rd2, %rd7;
	mov.u32 	%r18, %tid.x;
	mov.u32 	%r19, %ntid.x;
	mov.u32 	%r20, %ctaid.x;
	mad.lo.s32 	%r1, %r19, %r20, %r18;
	setp.ge.s32 	%p1, %r1, %r17;
	setp.lt.s32 	%p2, %r16, 1;
	or.pred  	%p3, %p1, %p2;
	@%p3 bra 	$L__BB0_12;
	cvta.to.global.u64 	%rd9, %rd6;
	mul.lo.s32 	%r2, %r16, %r1;
	mul.wide.s32 	%rd10, %r1, 4;
	add.s64 	%rd3, %rd9, %rd10;
	and.b32  	%r3, %r16, 7;
	setp.lt.u32 	%p4, %r16, 8;
	mov.b32 	%r29, 0;
	@%p4 bra 	$L__BB0_4;
	and.b32  	%r29, %r16, 2147483640;
	neg.s32 	%r27, %r29;
	add.s64 	%rd4, %rd2, 16;
	add.s64 	%rd5, %rd1, 16;
	mov.u32 	%r26, %r2;
$L__BB0_3:
	.pragma "nounroll";
	mul.wide.s32 	%rd11, %r26, 4;
	add.s64 	%rd12, %rd4, %rd11;
	add.s64 	%rd13, %rd5, %rd11;
	ld.global.f32 	%f1, [%rd12+-16];
	ld.global.f32 	%f2, [%rd3];
	div.rn.f32 	%f3, %f1, %f2;
	st.global.f32 	[%rd13+-16], %f3;
	ld.global.f32 	%f4, [%rd12+-12];
	ld.global.f32 	%f5, [%rd3];
	div.rn.f32 	%f6, %f4, %f5;
	st.global.f32 	[%rd13+-12], %f6;
	ld.global.f32 	%f7, [%rd12+-8];
	ld.global.f32 	%f8, [%rd3];
	div.rn.f32 	%f9, %f7, %f8;
	st.global.f32 	[%rd13+-8], %f9;
	ld.global.f32 	%f10, [%rd12+-4];
	ld.global.f32 	%f11, [%rd3];
	div.rn.f32 	%f12, %f10, %f11;
	st.global.f32 	[%rd13+-4], %f12;
	ld.global.f32 	%f13, [%rd12];
	ld.global.f32 	%f14, [%rd3];
	div.rn.f32 	%f15, %f13, %f14;
	st.global.f32 	[%rd13], %f15;
	ld.global.f32 	%f16, [%rd12+4];
	ld.global.f32 	%f17, [%rd3];
	div.rn.f32 	%f18, %f16, %f17;
	st.global.f32 	[%rd13+4], %f18;
	ld.global.f32 	%f19, [%rd12+8];
	ld.global.f32 	%f20, [%rd3];
	div.rn.f32 	%f21, %f19, %f20;
	st.global.f32 	[%rd13+8], %f21;
	ld.global.f32 	%f22, [%rd12+12];
	ld.global.f32 	%f23, [%rd3];
	div.rn.f32 	%f24, %f22, %f23;
	st.global.f32 	[%rd13+12], %f24;
	add.s32 	%r27, %r27, 8;
	add.s32 	%r26, %r26, 8;
	setp.ne.s32 	%p5, %r27, 0;
	@%p5 bra 	$L__BB0_3;
$L__BB0_4:
	setp.eq.s32 	%p6, %r3, 0;
	@%p6 bra 	$L__BB0_12;
	and.b32  	%r11, %r16, 3;
	setp.lt.u32 	%p7, %r3, 4;
	@%p7 bra 	$L__BB0_7;
	add.s32 	%r22, %r29, %r2;
	mul.wide.s32 	%rd14, %r22, 4;
	add.s64 	%rd15, %rd2, %rd14;
	ld.global.f32 	%f25, [%rd15];
	ld.global.f32 	%f26, [%rd3];
	div.rn.f32 	%f27, %f25, %f26;
	add.s64 	%rd16, %rd1, %rd14;
	st.global.f32 	[%rd16], %f27;
	ld.global.f32 	%f28, [%rd15+4];
	ld.global.f32 	%f29, [%rd3];
	div.rn.f32 	%f30, %f28, %f29;
	st.global.f32 	[%rd16+4], %f30;
	ld.global.f32 	%f31, [%rd15+8];
	ld.global.f32 	%f32, [%rd3];
	div.rn.f32 	%f33, %f31, %f32;
	st.global.f32 	[%rd16+8], %f33;
	ld.global.f32 	%f34, [%rd15+12];
	ld.global.f32 	%f35, [%rd3];
	div.rn.f32 	%f36, %f34, %f35;
	st.global.f32 	[%rd16+12], %f36;
	add.s32 	%r29, %r29, 4;
$L__BB0_7:
	setp.eq.s32 	%p8, %r11, 0;
	@%p8 bra 	$L__BB0_12;
	setp.eq.s32 	%p9, %r11, 1;
	@%p9 bra 	$L__BB0_10;
	add.s32 	%r23, %r29, %r2;
	mul.wide.s32 	%rd17, %r23, 4;
	add.s64 	%rd18, %rd2, %rd17;
	ld.global.f32 	%f37, [%rd18];
	ld.global.f32 	%f38, [%rd3];
	div.rn.f32 	%f39, %f37, %f38;
	add.s64 	%rd19, %rd1, %rd17;
	st.global.f32 	[%rd19], %f39;
	ld.global.f32 	%f40, [%rd18+4];
	ld.global.f32 	%f41, [%rd3];
	div.rn.f32 	%f42, %f40, %f41;
	st.global.f32 	[%rd19+4], %f42;
	add.s32 	%r29, %r29, 2;
$L__BB0_10:
	and.b32  	%r24, %r16, 1;
	setp.eq.b32 	%p10, %r24, 1;
	not.pred 	%p11, %p10;
	@%p11 bra 	$L__BB0_12;
	add.s32 	%r25, %r29, %r2;
	mul.wide.s32 	%rd20, %r25, 4;
	add.s64 	%rd21, %rd2, %rd20;
	ld.global.f32 	%f43, [%rd21];
	ld.global.f32 	%f44, [%rd3];
	div.rn.f32 	%f45, %f43, %f44;
	add.s64 	%rd22, %rd1, %rd20;
	st.global.f32 	[%rd22], %f45;
$L__BB0_12:
	ret;

}
	// .globl	_Z18vectorManipulationPfS_S_S_i
.visible .entry _Z18vectorManipulationPfS_S_S_i(
	.param .u64 .ptr .align 1 _Z18vectorManipulationPfS_S_S_i_param_0,
	.param .u64 .ptr .align 1 _Z18vectorManipulationPfS_S_S_i_param_1,
	.param .u64 .ptr .align 1 _Z18vectorManipulationPfS_S_S_i_param_2,
	.param .u64 .ptr .align 1 _Z18vectorManipulationPfS_S_S_i_param_3,
	.param .u32 _Z18vectorManipulationPfS_S_S_i_param_4
)
{
	.reg .pred 	%p<2>;
	.reg .b32 	%r<6>;
	.reg .b32 	%f<6>;
	.reg .b64 	%rd<14>;

	ld.param.u64 	%rd1, [_Z18vectorManipulationPfS_S_S_i_param_0];
	ld.param.u64 	%rd2, [_Z18vectorManipulationPfS_S_S_i_param_1];
	ld.param.u64 	%rd3, [_Z18vectorManipulationPfS_S_S_i_param_2];
	ld.param.u64 	%rd4, [_Z18vectorManipulationPfS_S_S_i_param_3];
	ld.param.u32 	%r2, [_Z18vectorManipulationPfS_S_S_i_param_4];
	mov.u32 	%r3, %tid.x;
	mov.u32 	%r4, %ntid.x;
	mov.u32 	%r5, %ctaid.x;
	mad.lo.s32 	%r1, %r4, %r5, %r3;
	setp.ge.s32 	%p1, %r1, %r2;
	@%p1 bra 	$L__BB1_2;
	cvta.to.global.u64 	%rd5, %rd1;
	cvta.to.global.u64 	%rd6, %rd3;
	cvta.to.global.u64 	%rd7, %rd2;
	cvta.to.global.u64 	%rd8, %rd4;
	mul.wide.s32 	%rd9, %r1, 4;
	add.s64 	%rd10, %rd5, %rd9;
	ld.global.f32 	%f1, [%rd10];
	add.s64 	%rd11, %rd6, %rd9;
	ld.global.f32 	%f2, [%rd11];
	add.f32 	%f3, %f1, %f2;
	add.s64 	%rd12, %rd7, %rd9;
	ld.global.f32 	%f4, [%rd12];
	sub.f32 	%f5, %f3, %f4;
	add.s64 	%rd13, %rd8, %rd9;
	st.global.f32 	[%rd13], %f5;
$L__BB1_2:
	ret;

}
	// .globl	_Z18matrixManipulationPfS_i
.visible .entry _Z18matrixManipulationPfS_i(
	.param .u64 .ptr .align 1 _Z18matrixManipulationPfS_i_param_0,
	.param .u64 .ptr .align 1 _Z18matrixManipulationPfS_i_param_1,
	.param .u32 _Z18matrixManipulationPfS_i_param_2
)
{


	ret;

}
	// .globl	_Z20vecMatMultiplicationPfS_S_ii
.visible .entry _Z20vecMatMultiplicationPfS_S_ii(
	.param .u64 .ptr .align 1 _Z20vecMatMultiplicationPfS_S_ii_param_0,
	.param .u64 .ptr .align 1 _Z20vecMatMultiplicationPfS_S_ii_param_1,
	.param .u64 .ptr .align 1 _Z20vecMatMultiplicationPfS_S_ii_param_2,
	.param .u32 _Z20vecMatMultiplicationPfS_S_ii_param_3,
	.param .u32 _Z20vecMatMultiplicationPfS_S_ii_param_4
)
{
	.reg .pred 	%p<12>;
	.reg .b32 	%r<38>;
	.reg .b32 	%f<99>;
	.reg .b64 	%rd<31>;

	ld.param.u64 	%rd12, [_Z20vecMatMultiplicationPfS_S_ii_param_0];
	ld.param.u64 	%rd13, [_Z20vecMatMultiplicationPfS_S_ii_param_1];
	ld.param.u64 	%rd11, [_Z20vecMatMultiplicationPfS_S_ii_param_2];
	ld.param.u32 	%r23, [_Z20vecMatMultiplicationPfS_S_ii_param_3];
	ld.param.u32 	%r24, [_Z20vecMatMultiplicationPfS_S_ii_param_4];
	cvta.to.global.u64 	%rd1, %rd13;
	cvta.to.global.u64 	%rd2, %rd12;
	mov.u32 	%r25, %tid.x;
	mov.u32 	%r26, %ntid.x;
	mov.u32 	%r27, %ctaid.x;
	mad.lo.s32 	%r1, %r26, %r27, %r25;
	setp.ge.s32 	%p1, %r1, %r24;
	setp.lt.s32 	%p2, %r23, 1;
	or.pred  	%p3, %p1, %p2;
	@%p3 bra 	$L__BB3_13;
	cvta.to.global.u64 	%rd14, %rd11;
	mul.lo.s32 	%r2, %r23, %r1;
	mul.wide.s32 	%rd15, %r1, 4;
	add.s64 	%rd3, %rd14, %rd15;
	ld.global.f32 	%f95, [%rd3];
	and.b32  	%r3, %r23, 15;
	setp.lt.u32 	%p4, %r23, 16;
	mov.b32 	%r34, 0;
	@%p4 bra 	$L__BB3_4;
	and.b32  	%r34, %r23, 2147483632;
	neg.s32 	%r32, %r34;
	add.s64 	%rd4, %rd2, 32;
	add.s64 	%rd29, %rd1, 32;
	mov.u32 	%r31, %r2;
$L__BB3_3:
	.pragma "nounroll";
	mul.wide.s32 	%rd16, %r31, 4;
	add.s64 	%rd17, %rd4, %rd16;
	ld.global.f32 	%f11, [%rd17+-32];
	ld.global.f32 	%f12, [%rd29+-32];
	fma.rn.f32 	%f13, %f11, %f12, %f95;
	st.global.f32 	[%rd3], %f13;
	ld.global.f32 	%f14, [%rd17+-28];
	ld.global.f32 	%f15, [%rd29+-28];
	fma.rn.f32 	%f16, %f14, %f15, %f13;
	st.global.f32 	[%rd3], %f16;
	ld.global.f32 	%f17, [%rd17+-24];
	ld.global.f32 	%f18, [%rd29+-24];
	fma.rn.f32 	%f19, %f17, %f18, %f16;
	st.global.f32 	[%rd3], %f19;
	ld.global.f32 	%f20, [%rd17+-20];
	ld.global.f32 	%f21, [%rd29+-20];
	fma.rn.f32 	%f22, %f20, %f21, %f19;
	st.global.f32 	[%rd3], %f22;
	ld.global.f32 	%f23, [%rd17+-16];
	ld.global.f32 	%f24, [%rd29+-16];
	fma.rn.f32 	%f25, %f23, %f24, %f22;
	st.global.f32 	[%rd3], %f25;
	ld.global.f32 	%f26, [%rd17+-12];
	ld.global.f32 	%f27, [%rd29+-12];
	fma.rn.f32 	%f28, %f26, %f27, %f25;
	st.global.f32 	[%rd3], %f28;
	ld.global.f32 	%f29, [%rd17+-8];
	ld.global.f32 	%f30, [%rd29+-8];
	fma.rn.f32 	%f31, %f29, %f30, %f28;
	st.global.f32 	[%rd3], %f31;
	ld.global.f32 	%f32, [%rd17+-4];
	ld.global.f32 	%f33, [%rd29+-4];
	fma.rn.f32 	%f34, %f32, %f33, %f31;
	st.global.f32 	[%rd3], %f34;
	ld.global.f32 	%f35, [%rd17];
	ld.global.f32 	%f36, [%rd29];
	fma.rn.f32 	%f37, %f35, %f36, %f34;
	st.global.f32 	[%rd3], %f37;
	ld.global.f32 	%f38, [%rd17+4];
	ld.global.f32 	%f39, [%rd29+4];
	fma.rn.f32 	%f40, %f38, %f39, %f37;
	st.global.f32 	[%rd3], %f40;
	ld.global.f32 	%f41, [%rd17+8];
	ld.global.f32 	%f42, [%rd29+8];
	fma.rn.f32 	%f43, %f41, %f42, %f40;
	st.global.f32 	[%rd3], %f43;
	ld.global.f32 	%f44, [%rd17+12];
	ld.global.f32 	%f45, [%rd29+12];
	fma.rn.f32 	%f46, %f44, %f45, %f43;
	st.global.f32 	[%rd3], %f46;
	ld.global.f32 	%f47, [%rd17+16];
	ld.global.f32 	%f48, [%rd29+16];
	fma.rn.f32 	%f49, %f47, %f48, %f46;
	st.global.f32 	[%rd3], %f49;
	ld.global.f32 	%f50, [%rd17+20];
	ld.global.f32 	%f51, [%rd29+20];
	fma.rn.f32 	%f52, %f50, %f51, %f49;
	st.global.f32 	[%rd3], %f52;
	ld.global.f32 	%f53, [%rd17+24];
	ld.global.f32 	%f54, [%rd29+24];
	fma.rn.f32 	%f55, %f53, %f54, %f52;
	st.global.f32 	[%rd3], %f55;
	ld.global.f32 	%f56, [%rd17+28];
	ld.global.f32 	%f57, [%rd29+28];
	fma.rn.f32 	%f95, %f56, %f57, %f55;
	st.global.f32 	[%rd3], %f95;
	add.s32 	%r32, %r32, 16;
	add.s32 	%r31, %r31, 16;
	add.s64 	%rd29, %rd29, 64;
	setp.ne.s32 	%p5, %r32, 0;
	@%p5 bra 	$L__BB3_3;
$L__BB3_4:
	setp.eq.s32 	%p6, %r3, 0;
	@%p6 bra 	$L__BB3_13;
	and.b32  	%r11, %r23, 7;
	setp.lt.u32 	%p7, %r3, 8;
	@%p7 bra 	$L__BB3_7;
	add.s32 	%r29, %r34, %r2;
	mul.wide.s32 	%rd18, %r29, 4;
	add.s64 	%rd19, %rd2, %rd18;
	ld.global.f32 	%f58, [%rd19];
	mul.wide.u32 	%rd20, %r34, 4;
	add.s64 	%rd21, %rd1, %rd20;
	ld.global.f32 	%f59, [%rd21];
	fma.rn.f32 	%f60, %f58, %f59, %f95;
	st.global.f32 	[%rd3], %f60;
	ld.global.f32 	%f61, [%rd19+4];
	ld.global.f32 	%f62, [%rd21+4];
	fma.rn.f32 	%f63, %f61, %f62, %f60;
	st.global.f32 	[%rd3], %f63;
	ld.global.f32 	%f64, [%rd19+8];
	ld.global.f32 	%f65, [%rd21+8];
	fma.rn.f32 	%f66, %f64, %f65, %f63;
	st.global.f32 	[%rd3], %f66;
	ld.global.f32 	%f67, [%rd19+12];
	ld.global.f32 	%f68, [%rd21+12];
	fma.rn.f32 	%f69, %f67, %f68, %f66;
	st.global.f32 	[%rd3], %f69;
	ld.global.f32 	%f70, [%rd19+16];
	ld.global.f32 	%f71, [%rd21+16];
	fma.rn.f32 	%f72, %f70, %f71, %f69;
	st.global.f32 	[%rd3], %f72;
	ld.global.f32 	%f73, [%rd19+20];
	ld.global.f32 	%f74, [%rd21+20];
	fma.rn.f32 	%f75, %f73, %f74, %f72;
	st.global.f32 	[%rd3], %f75;
	ld.global.f32 	%f76, [%rd19+24];
	ld.global.f32 	%f77, [%rd21+24];
	fma.rn.f32 	%f78, %f76, %f77, %f75;
	st.global.f32 	[%rd3], %f78;
	ld.global.f32 	%f79, [%rd19+28];
	ld.global.f32 	%f80, [%rd21+28];
	fma.rn.f32 	%f95, %f79, %f80, %f78;
	st.global.f32 	[%rd3], %f95;
	add.s32 	%r34, %r34, 8;
$L__BB3_7:
	setp.eq.s32 	%p8, %r11, 0;
	@%p8 bra 	$L__BB3_13;
	and.b32  	%r14, %r23, 3;
	setp.lt.u32 	%p9, %r11, 4;
	@%p9 bra 	$L__BB3_10;
	add.s32 	%r30, %r34, %r2;
	mul.wide.s32 	%rd22, %r30, 4;
	add.s64 	%rd23, %rd2, %rd22;
	ld.global.f32 	%f81, [%rd23];
	mul.wide.u32 	%rd24, %r34, 4;
	add.s64 	%rd25, %rd1, %rd24;
	ld.global.f32 	%f82, [%rd25];
	fma.rn.f32 	%f83, %f81, %f82, %f95;
	st.global.f32 	[%rd3], %f83;
	ld.global.f32 	%f84, [%rd23+4];
	ld.global.f32 	%f85, [%rd25+4];
	fma.rn.f32 	%f86, %f84, %f85, %f83;
	st.global.f32 	[%rd3], %f86;
	ld.global.f32 	%f87, [%rd23+8];
	ld.global.f32 	%f88, [%rd25+8];
	fma.rn.f32 	%f89, %f87, %f88, %f86;
	st.global.f32 	[%rd3], %f89;
	ld.global.f32 	%f90, [%rd23+12];
	ld.global.f32 	%f91, [%rd25+12];
	fma.rn.f32 	%f95, %f90, %f91, %f89;
	st.global.f32 	[%rd3], %f95;
	add.s32 	%r34, %r34, 4;
$L__BB3_10:
	setp.eq.s32 	%p10, %r14, 0;
	@%p10 bra 	$L__BB3_13;
	mul.wide.u32 	%rd26, %r34, 4;
	add.s64 	%rd30, %rd1, %rd26;
	add.s32 	%r37, %r34, %r2;
	neg.s32 	%r36, %r14;
$L__BB3_12:
	.pragma "nounroll";
	mul.wide.s32 	%rd27, %r37, 4;
	add.s64 	%rd28, %rd2, %rd27;
	ld.global.f32 	%f92, [%rd28];
	ld.global.f32 	%f93, [%rd30];
	fma.rn.f32 	%f95, %f92, %f93, %f95;
	st.global.f32 	[%rd3], %f95;
	add.s64 	%rd30, %rd30, 4;
	add.s32 	%r37, %r37, 1;
	add.s32 	%r36, %r36, 1;
	setp.ne.s32 	%p11, %r36, 0;
	@%p11 bra 	$L__BB3_12;
$L__BB3_13:
	ret;

}


// ===== COMPILED SASS (sm_100) =====

	.target	sm_100

	.elftype	@"ET_EXEC"


//--------------------- .note.nv.tkinfo           --------------------------
	.section	.note.nv.tkinfo,"",@"SHT_NOTE"
	.sectionflags	@"SHF_NOTE_NV_TKINFO"
	.tkinfo
        /*0018*/ 	.word	0x00000002
        /*0030*/ 	.string	""
        /*0030*/ 	.string	"ptxas"
        /*0030*/ 	.string	"Cuda compilation tools, release 13.0, V13.0.88"
        /*0030*/ 	.string	"Build cuda_13.0.r13.0/compiler.36424714_0"
        /*0030*/ 	.string	"-arch sm_100 -m 64 "



//--------------------- .note.nv.cuinfo           --------------------------
	.section	.note.nv.cuinfo,"",@"SHT_NOTE"
	.sectionflags	@"SHF_NOTE_NV_CUINFO"
        /*0018*/ 	.short	0x0002
        /*001a*/ 	.short	0x0064
        /*001c*/ 	.short	0x0082
	.zero		2


//--------------------- .nv.info                  --------------------------
	.section	.nv.info,"",@"SHT_CUDA_INFO"
	.align	4


	//----- nvinfo : EIATTR_REGCOUNT
	.align		4
        /*0000*/ 	.byte	0x04, 0x2f
        /*0002*/ 	.short	(.L_1 - .L_0)
	.align		4
.L_0:
        /*0004*/ 	.word	index@(_Z9normalizePfS_S_ii)
        /*0008*/ 	.word	0x00000018


	//----- nvinfo : EIATTR_FRAME_SIZE
	.align		4
.L_1:
        /*000c*/ 	.byte	0x04, 0x11
        /*000e*/ 	.short	(.L_3 - .L_2)
	.align		4
.L_2:
        /*0010*/ 	.word	index@($__internal_0_$__cuda_sm3x_div_rn_noftz_f32_slowpath)
        /*0014*/ 	.word	0x00000000


	//----- nvinfo : EIATTR_FRAME_SIZE
	.align		4
.L_3:
        /*0018*/ 	.byte	0x04, 0x11
        /*001a*/ 	.short	(.L_5 - .L_4)
	.align		4
.L_4:
        /*001c*/ 	.word	index@(_Z9normalizePfS_S_ii)
        /*0020*/ 	.word	0x00000000


	//----- nvinfo : EIATTR_REGCOUNT
	.align		4
.L_5:
        /*0024*/ 	.byte	0x04, 0x2f
        /*0026*/ 	.short	(.L_7 - .L_6)
	.align		4
.L_6:
        /*0028*/ 	.word	index@(_Z18vectorManipulationPfS_S_S_i)
        /*002c*/ 	.word	0x0000000e


	//----- nvinfo : EIATTR_FRAME_SIZE
	.align		4
.L_7:
        /*0030*/ 	.byte	0x04, 0x11
        /*0032*/ 	.short	(.L_9 - .L_8)
	.align		4
.L_8:
        /*0034*/ 	.word	index@(_Z18vectorManipulationPfS_S_S_i)
        /*0038*/ 	.word	0x00000000


	//----- nvinfo : EIATTR_REGCOUNT
	.align		4
.L_9:
        /*003c*/ 	.byte	0x04, 0x2f
        /*003e*/ 	.short	(.L_11 - .L_10)
	.align		4
.L_10:
        /*0040*/ 	.word	index@(_Z18matrixManipulationPfS_i)
        /*0044*/ 	.word	0x00000004


	//----- nvinfo : EIATTR_FRAME_SIZE
	.align		4
.L_11:
        /*0048*/ 	.byte	0x04, 0x11
        /*004a*/ 	.short	(.L_13 - .L_12)
	.align		4
.L_12:
        /*004c*/ 	.word	index@(_Z18matrixManipulationPfS_i)
        /*0050*/ 	.word	0x00000000


	//----- nvinfo : EIATTR_REGCOUNT
	.align		4
.L_13:
        /*0054*/ 	.byte	0x04, 0x2f
        /*0056*/ 	.short	(.L_15 - .L_14)
	.align		4
.L_14:
        /*0058*/ 	.word	index@(_Z20vecMatMultiplicationPfS_S_ii)
        /*005c*/ 	.word	0x00000016


	//----- nvinfo : EIATTR_FRAME_SIZE
	.align		4
.L_15:
        /*0060*/ 	.byte	0x04, 0x11
        /*0062*/ 	.short	(.L_17 - .L_16)
	.align		4
.L_16:
        /*0064*/ 	.word	index@(_Z20vecMatMultiplicationPfS_S_ii)
        /*0068*/ 	.word	0x00000000


	//----- nvinfo : EIATTR_MIN_STACK_SIZE
	.align		4
.L_17:
        /*006c*/ 	.byte	0x04, 0x12
        /*006e*/ 	.short	(.L_19 - .L_18)
	.align		4
.L_18:
        /*0070*/ 	.word	index@(_Z20vecMatMultiplicationPfS_S_ii)
        /*0074*/ 	.word	0x00000000


	//----- nvinfo : EIATTR_MIN_STACK_SIZE
	.align		4
.L_19:
        /*0078*/ 	.byte	0x04, 0x12
        /*007a*/ 	.short	(.L_21 - .L_20)
	.align		4
.L_20:
        /*007c*/ 	.word	index@(_Z18matrixManipulationPfS_i)
        /*0080*/ 	.word	0x00000000


	//----- nvinfo : EIATTR_MIN_STACK_SIZE
	.align		4
.L_21:
        /*0084*/ 	.byte	0x04, 0x12
        /*0086*/ 	.short	(.L_23 - .L_22)
	.align		4
.L_22:
        /*0088*/ 	.word	index@(_Z18vectorManipulationPfS_S_S_i)
        /*008c*/ 	.word	0x00000000


	//----- nvinfo : EIATTR_MIN_STACK_SIZE
	.align		4
.L_23:
        /*0090*/ 	.byte	0x04, 0x12
        /*0092*/ 	.short	(.L_25 - .L_24)
	.align		4
.L_24:
        /*0094*/ 	.word	index@(_Z9normalizePfS_S_ii)
        /*0098*/ 	.word	0x00000000
.L_25:


//--------------------- .nv.compat                --------------------------
	.section	.nv.compat,"",@"SHT_CUDA_COMPAT_INFO"
	.align	4
        /*0000*/ 	.byte	0x02, 0x09, 0x00, 0x00, 0x02, 0x02, 0x01, 0x00, 0x02, 0x05, 0x05, 0x00, 0x03, 0x07, 0x01, 0x01
        /*0010*/ 	.byte	0x02, 0x03, 0x00, 0x00, 0x02, 0x06, 0x01, 0x00, 0x04, 0x0b, 0x08, 0x00, 0x01, 0x00, 0x00, 0x00
        /*0020*/ 	.byte	0x00, 0x00, 0x00, 0x00


//--------------------- .nv.info._Z20vecMatMultiplicationPfS_S_ii --------------------------
	.section	.nv.info._Z20vecMatMultiplicationPfS_S_ii,"",@"SHT_CUDA_INFO"
	.sectionflags	@""
	.align	4


	//----- nvinfo : EIATTR_CUDA_API_VERSION
	.align		4
        /*0000*/ 	.byte	0x04, 0x37
        /*0002*/ 	.short	(.L_27 - .L_26)
.L_26:
        /*0004*/ 	.word	0x00000082


	//----- nvinfo : EIATTR_KPARAM_INFO
	.align		4
.L_27:
        /*0008*/ 	.byte	0x04, 0x17
        /*000a*/ 	.short	(.L_29 - .L_28)
.L_28:
        /*000c*/ 	.word	0x00000000
        /*0010*/ 	.short	0x0004
        /*0012*/ 	.short	0x001c
        /*0014*/ 	.byte	0x00, 0xf0, 0x11, 0x00


	//----- nvinfo : EIATTR_KPARAM_INFO
	.align		4
.L_29:
        /*0018*/ 	.byte	0x04, 0x17
        /*001a*/ 	.short	(.L_31 - .L_30)
.L_30:
        /*001c*/ 	.word	0x00000000
        /*0020*/ 	.short	0x0003
        /*0022*/ 	.short	0x0018
        /*0024*/ 	.byte	0x00, 0xf0, 0x11, 0x00


	//----- nvinfo : EIATTR_KPARAM_INFO
	.align		4
.L_31:
        /*0028*/ 	.byte	0x04, 0x17
        /*002a*/ 	.short	(.L_33 - .L_32)
.L_32:
        /*002c*/ 	.word	0x00000000
        /*0030*/ 	.short	0x0002
        /*0032*/ 	.short	0x0010
        /*0034*/ 	.byte	0x00, 0xf5, 0x21, 0x00


	//----- nvinfo : EIATTR_KPARAM_INFO
	.align		4
.L_33:
        /*0038*/ 	.byte	0x04, 0x17
        /*003a*/ 	.short	(.L_35 - .L_34)
.L_34:
        /*003c*/ 	.word	0x00000000
        /*0040*/ 	.short	0x0001
        /*0042*/ 	.short	0x0008
        /*0044*/ 	.byte	0x00, 0xf5, 0x21, 0x00


	//----- nvinfo : EIATTR_KPARAM_INFO
	.align		4
.L_35:
        /*0048*/ 	.byte	0x04, 0x17
        /*004a*/ 	.short	(.L_37 - .L_36)
.L_36:
        /*004c*/ 	.word	0x00000000
        /*0050*/ 	.short	0x0000
        /*0052*/ 	.short	0x0000
        /*0054*/ 	.byte	0x00, 0xf5, 0x21, 0x00


	//----- nvinfo : EIATTR_SPARSE_MMA_MASK
	.align		4
.L_37:
        /*0058*/ 	.byte	0x03, 0x50
        /*005a*/ 	.short	0x0000


	//----- nvinfo : EIATTR_MAXREG_COUNT
	.align		4
        /*005c*/ 	.byte	0x03, 0x1b
        /*005e*/ 	.short	0x00ff


	//----- nvinfo : EIATTR_MERCURY_ISA_VERSION
	.align		4
        /*0060*/ 	.byte	0x03, 0x5f
        /*0062*/ 	.short	0x0101


	//----- nvinfo : EIATTR_VRC_CTA_INIT_COUNT
	.align		4
        /*0064*/ 	.byte	0x02, 0x4a
	.zero		1
	.zero		1


	//----- nvinfo : EIATTR_EXIT_INSTR_OFFSETS
	.align		4
        /*0068*/ 	.byte	0x04, 0x1c
        /*006a*/ 	.short	(.L_39 - .L_38)


	//   ....[0]....
.L_38:
        /*006c*/ 	.word	0x00000080


	//   ....[1]....
        /*0070*/ 	.word	0x00000680


	//   ....[2]....
        /*0074*/ 	.word	0x00000930


	//   ....[3]....
        /*0078*/ 	.word	0x00000ae0


	//   ....[4]....
        /*007c*/ 	.word	0x00000bf0


	//----- nvinfo : EIATTR_CBANK_PARAM_SIZE
	.align		4
.L_39:
        /*0080*/ 	.byte	0x03, 0x19
        /*0082*/ 	.short	0x0020


	//----- nvinfo : EIATTR_PARAM_CBANK
	.align		4
        /*0084*/ 	.byte	0x04, 0x0a
        /*0086*/ 	.short	(.L_41 - .L_40)
	.align		4
.L_40:
        /*0088*/ 	.word	index@(.nv.constant0._Z20vecMatMultiplicationPfS_S_ii)
        /*008c*/ 	.short	0x0380
        /*008e*/ 	.short	0x0020


	//----- nvinfo : EIATTR_SW_WAR
	.align		4
.L_41:
        /*0090*/ 	.byte	0x04, 0x36
        /*0092*/ 	.short	(.L_43 - .L_42)
.L_42:
        /*0094*/ 	.word	0x00000008
.L_43:


//--------------------- .nv.info._Z18matrixManipulationPfS_i --------------------------
	.section	.nv.info._Z18matrixManipulationPfS_i,"",@"SHT_CUDA_INFO"
	.sectionflags	@""
	.align	4


	//----- nvinfo : EIATTR_CUDA_API_VERSION
	.align		4
        /*0000*/ 	.byte	0x04, 0x37
        /*0002*/ 	.short	(.L_45 - .L_44)
.L_44:
        /*0004*/ 	.word	0x00000082


	//----- nvinfo : EIATTR_KPARAM_INFO
	.align		4
.L_45:
        /*0008*/ 	.byte	0x04, 0x17
        /*000a*/ 	.short	(.L_47 - .L_46)
.L_46:
        /*000c*/ 	.word	0x00000000
        /*0010*/ 	.short	0x0002
        /*0012*/ 	.short	0x0010
        /*0014*/ 	.byte	0x00, 0xf0, 0x11, 0x00


	//----- nvinfo : EIATTR_KPARAM_INFO
	.align		4
.L_47:
        /*0018*/ 	.byte	0x04, 0x17
        /*001a*/ 	.short	(.L_49 - .L_48)
.L_48:
        /*001c*/ 	.word	0x00000000
        /*0020*/ 	.short	0x0001
        /*0022*/ 	.short	0x0008
        /*0024*/ 	.byte	0x00, 0xf5, 0x21, 0x00


	//----- nvinfo : EIATTR_KPARAM_INFO
	.align		4
.L_49:
        /*0028*/ 	.byte	0x04, 0x17
        /*002a*/ 	.short	(.L_51 - .L_50)
.L_50:
        /*002c*/ 	.word	0x00000000
        /*0030*/ 	.short	0x0000
        /*0032*/ 	.short	0x0000
        /*0034*/ 	.byte	0x00, 0xf5, 0x21, 0x00


	//----- nvinfo : EIATTR_SPARSE_MMA_MASK
	.align		4
.L_51:
        /*0038*/ 	.byte	0x03, 0x50
        /*003a*/ 	.short	0x0000


	//----- nvinfo : EIATTR_MAXREG_COUNT
	.align		4
        /*003c*/ 	.byte	0x03, 0x1b
        /*003e*/ 	.short	0x00ff


	//----- nvinfo : EIATTR_MERCURY_ISA_VERSION
	.align		4
        /*0040*/ 	.byte	0x03, 0x5f
        /*0042*/ 	.short	0x0101


	//----- nvinfo : EIATTR_VRC_CTA_INIT_COUNT
	.align		4
        /*0044*/ 	.byte	0x02, 0x4a
	.zero		1
	.zero		1


	//----- nvinfo : EIATTR_EXIT_INSTR_OFFSETS
	.align		4
        /*0048*/ 	.byte	0x04, 0x1c
        /*004a*/ 	.short	(.L_53 - .L_52)


	//   ....[0]....
.L_52:
        /*004c*/ 	.word	0x00000010


	//----- nvinfo : EIATTR_CBANK_PARAM_SIZE
	.align		4
.L_53:
        /*0050*/ 	.byte	0x03, 0x19
        /*0052*/ 	.short	0x0014


	//----- nvinfo : EIATTR_PARAM_CBANK
	.align		4
        /*0054*/ 	.byte	0x04, 0x0a
        /*0056*/ 	.short	(.L_55 - .L_54)
	.align		4
.L_54:
        /*0058*/ 	.word	index@(.nv.constant0._Z18matrixManipulationPfS_i)
        /*005c*/ 	.short	0x0380
        /*005e*/ 	.short	0x0014


	//----- nvinfo : EIATTR_SW_WAR
	.align		4
.L_55:
        /*0060*/ 	.byte	0x04, 0x36
        /*0062*/ 	.short	(.L_57 - .L_56)
.L_56:
        /*0064*/ 	.word	0x00000008
.L_57:


//--------------------- .nv.info._Z18vectorManipulationPfS_S_S_i --------------------------
	.section	.nv.info._Z18vectorManipulationPfS_S_S_i,"",@"SHT_CUDA_INFO"
	.sectionflags	@""
	.align	4


	//----- nvinfo : EIATTR_CUDA_API_VERSION
	.align		4
        /*0000*/ 	.byte	0x04, 0x37
        /*0002*/ 	.short	(.L_59 - .L_58)
.L_58:
        /*0004*/ 	.word	0x00000082


	//----- nvinfo : EIATTR_KPARAM_INFO
	.align		4
.L_59:
        /*0008*/ 	.byte	0x04, 0x17
        /*000a*/ 	.short	(.L_61 - .L_60)
.L_60:
        /*000c*/ 	.word	0x00000000
        /*0010*/ 	.short	0x0004
        /*0012*/ 	.short	0x0020
        /*0014*/ 	.byte	0x00, 0xf0, 0x11, 0x00


	//----- nvinfo : EIATTR_KPARAM_INFO
	.align		4
.L_61:
        /*0018*/ 	.byte	0x04, 0x17
        /*001a*/ 	.short	(.L_63 - .L_62)
.L_62:
        /*001c*/ 	.word	0x00000000
        /*0020*/ 	.short	0x0003
        /*0022*/ 	.short	0x0018
        /*0024*/ 	.byte	0x00, 0xf5, 0x21, 0x00


	//----- nvinfo : EIATTR_KPARAM_INFO
	.align		4
.L_63:
        /*0028*/ 	.byte	0x04, 0x17
        /*002a*/ 	.short	(.L_65 - .L_64)
.L_64:
        /*002c*/ 	.word	0x00000000
        /*0030*/ 	.short	0x0002
        /*0032*/ 	.short	0x0010
        /*0034*/ 	.byte	0x00, 0xf5, 0x21, 0x00


	//----- nvinfo : EIATTR_KPARAM_INFO
	.align		4
.L_65:
        /*0038*/ 	.byte	0x04, 0x17
        /*003a*/ 	.short	(.L_67 - .L_66)
.L_66:
        /*003c*/ 	.word	0x00000000
        /*0040*/ 	.short	0x0001
        /*0042*/ 	.short	0x0008
        /*0044*/ 	.byte	0x00, 0xf5, 0x21, 0x00


	//----- nvinfo : EIATTR_KPARAM_INFO
	.align		4
.L_67:
        /*0048*/ 	.byte	0x04, 0x17
        /*004a*/ 	.short	(.L_69 - .L_68)
.L_68:
        /*004c*/ 	.word	0x00000000
        /*0050*/ 	.short	0x0000
        /*0052*/ 	.short	0x0000
        /*0054*/ 	.byte	0x00, 0xf5, 0x21, 0x00


	//----- nvinfo : EIATTR_SPARSE_MMA_MASK
	.align		4
.L_69:
        /*0058*/ 	.byte	0x03, 0x50
        /*005a*/ 	.short	0x0000


	//----- nvinfo : EIATTR_MAXREG_COUNT
	.align		4
        /*005c*/ 	.byte	0x03, 0x1b
        /*005e*/ 	.short	0x00ff


	//----- nvinfo : EIATTR_MERCURY_ISA_VERSION
	.align		4
        /*0060*/ 	.byte	0x03, 0x5f
        /*0062*/ 	.short	0x0101


	//----- nvinfo : EIATTR_VRC_CTA_INIT_COUNT
	.align		4
        /*0064*/ 	.byte	0x02, 0x4a
	.zero		1
	.zero		1


	//----- nvinfo : EIATTR_EXIT_INSTR_OFFSETS
	.align		4
        /*0068*/ 	.byte	0x04, 0x1c
        /*006a*/ 	.short	(.L_71 - .L_70)


	//   ....[0]....
.L_70:
        /*006c*/ 	.word	0x00000070


	//   ....[1]....
        /*0070*/ 	.word	0x00000170


	//----- nvinfo : EIATTR_CBANK_PARAM_SIZE
	.align		4
.L_71:
        /*0074*/ 	.byte	0x03, 0x19
        /*0076*/ 	.short	0x0024


	//----- nvinfo : EIATTR_PARAM_CBANK
	.align		4
        /*0078*/ 	.byte	0x04, 0x0a
        /*007a*/ 	.short	(.L_73 - .L_72)
	.align		4
.L_72:
        /*007c*/ 	.word	index@(.nv.constant0._Z18vectorManipulationPfS_S_S_i)
        /*0080*/ 	.short	0x0380
        /*0082*/ 	.short	0x0024


	//----- nvinfo : EIATTR_SW_WAR
	.align		4
.L_73:
        /*0084*/ 	.byte	0x04, 0x36
        /*0086*/ 	.short	(.L_75 - .L_74)
.L_74:
        /*0088*/ 	.word	0x00000008
.L_75:


//--------------------- .nv.info._Z9normalizePfS_S_ii --------------------------
	.section	.nv.info._Z9normalizePfS_S_ii,"",@"SHT_CUDA_INFO"
	.sectionflags	@""
	.align	4


	//----- nvinfo : EIATTR_CUDA_API_VERSION
	.align		4
        /*0000*/ 	.byte	0x04, 0x37
        /*0002*/ 	.short	(.L_77 - .L_76)
.L_76:
        /*0004*/ 	.word	0x00000082


	//----- nvinfo : EIATTR_KPARAM_INFO
	.align		4
.L_77:
        /*0008*/ 	.byte	0x04, 0x17
        /*000a*/ 	.short	(.L_79 - .L_78)
.L_78:
        /*000c*/ 	.word	0x00000000
        /*0010*/ 	.short	0x0004
        /*0012*/ 	.short	0x001c
        /*0014*/ 	.byte	0x00, 0xf0, 0x11, 0x00


	//----- nvinfo : EIATTR_KPARAM_INFO
	.align		4
.L_79:
        /*0018*/ 	.byte	0x04, 0x17
        /*001a*/ 	.short	(.L_81 - .L_80)
.L_80:
        /*001c*/ 	.word	0x00000000
        /*0020*/ 	.short	0x0003
        /*0022*/ 	.short	0x0018
        /*0024*/ 	.byte	0x00, 0xf0, 0x11, 0x00


	//----- nvinfo : EIATTR_KPARAM_INFO
	.align		4
.L_81:
        /*0028*/ 	.byte	0x04, 0x17
        /*002a*/ 	.short	(.L_83 - .L_82)
.L_82:
        /*002c*/ 	.word	0x00000000
        /*0030*/ 	.short	0x0002
        /*0032*/ 	.short	0x0010
        /*0034*/ 	.byte	0x00, 0xf5, 0x21, 0x00


	//----- nvinfo : EIATTR_KPARAM_INFO
	.align		4
.L_83:
        /*0038*/ 	.byte	0x04, 0x17
        /*003a*/ 	.short	(.L_85 - .L_84)
.L_84:
        /*003c*/ 	.word	0x00000000
        /*0040*/ 	.short	0x0001
        /*0042*/ 	.short	0x0008
        /*0044*/ 	.byte	0x00, 0xf5, 0x21, 0x00


	//----- nvinfo : EIATTR_KPARAM_INFO
	.align		4
.L_85:
        /*0048*/ 	.byte	0x04, 0x17
        /*004a*/ 	.short	(.L_87 - .L_86)
.L_86:
        /*004c*/ 	.word	0x00000000
        /*0050*/ 	.short	0x0000
        /*0052*/ 	.short	0x0000
        /*0054*/ 	.byte	0x00, 0xf5, 0x21, 0x00


	//----- nvinfo : EIATTR_SPARSE_MMA_MASK
	.align		4
.L_87:
        /*0058*/ 	.byte	0x03, 0x50
        /*005a*/ 	.short	0x0000


	//----- nvinfo : EIATTR_MAXREG_COUNT
	.align		4
        /*005c*/ 	.byte	0x03, 0x1b
        /*005e*/ 	.short	0x00ff


	//----- nvinfo : EIATTR_MERCURY_ISA_VERSION
	.align		4
        /*0060*/ 	.byte	0x03, 0x5f
        /*0062*/ 	.short	0x0101


	//----- nvinfo : EIATTR_VRC_CTA_INIT_COUNT
	.align		4
        /*0064*/ 	.byte	0x02, 0x4a
	.zero		1
	.zero		1


	//----- nvinfo : EIATTR_EXIT_INSTR_OFFSETS
	.align		4
        /*0068*/ 	.byte	0x04, 0x1c
        /*006a*/ 	.short	(.L_89 - .L_88)


	//   ....[0]....
.L_88:
        /*006c*/ 	.word	0x00000080


	//   ....[1]....
        /*0070*/ 	.word	0x00000a10


	//   ....[2]....
        /*0074*/ 	.word	0x00000eb0


	//   ....[3]....
        /*0078*/ 	.word	0x00001160


	//   ....[4]....
        /*007c*/ 	.word	0x000012c0


	//----- nvinfo : EIATTR_CRS_STACK_SIZE
	.align		4
.L_89:
        /*0080*/ 	.byte	0x04, 0x1e
        /*0082*/ 	.short	(.L_91 - .L_90)
.L_90:
        /*0084*/ 	.word	0x00000000


	//----- nvinfo : EIATTR_CBANK_PARAM_SIZE
	.align		4
.L_91:
        /*0088*/ 	.byte	0x03, 0x19
        /*008a*/ 	.short	0x0020


	//----- nvinfo : EIATTR_PARAM_CBANK
	.align		4
        /*008c*/ 	.byte	0x04, 0x0a
        /*008e*/ 	.short	(.L_93 - .L_92)
	.align		4
.L_92:
        /*0090*/ 	.word	index@(.nv.constant0._Z9normalizePfS_S_ii)
        /*0094*/ 	.short	0x0380
        /*0096*/ 	.short	0x0020


	//----- nvinfo : EIATTR_SW_WAR
	.align		4
.L_93:
        /*0098*/ 	.byte	0x04, 0x36
        /*009a*/ 	.short	(.L_95 - .L_94)
.L_94:
        /*009c*/ 	.word	0x00000008
.L_95:


//--------------------- .nv.callgraph             --------------------------
	.section	.nv.callgraph,"",@"SHT_CUDA_CALLGRAPH"
	.align	4
	.sectionentsize	8
	.align		4
        /*0000*/ 	.word	0x00000000
	.align		4
        /*0004*/ 	.word	0xffffffff
	.align		4
        /*0008*/ 	.word	0x00000000
	.align		4
        /*000c*/ 	.word	0xfffffffe
	.align		4
        /*0010*/ 	.word	0x00000000
	.align		4
        /*0014*/ 	.word	0xfffffffd
	.align		4
        /*0018*/ 	.word	0x00000000
	.align		4
        /*001c*/ 	.word	0xfffffffc


//--------------------- .text._Z20vecMatMultiplicationPfS_S_ii --------------------------
	.section	.text._Z20vecMatMultiplicationPfS_S_ii,"ax",@progbits
	.align	128
        .global         _Z20vecMatMultiplicationPfS_S_ii
        .type           _Z20vecMatMultiplicationPfS_S_ii,@function
        .size           _Z20vecMatMultiplicationPfS_S_ii,(.L_x_55 - _Z20vecMatMultiplicationPfS_S_ii)
        .other          _Z20vecMatMultiplicationPfS_S_ii,@"STO_CUDA_ENTRY STV_DEFAULT"
_Z20vecMatMultiplicationPfS_S_ii:
.text._Z20vecMatMultiplicationPfS_S_ii:
[----:B------:R-:W-:Y:S01]  /*0000*/  LDC R1, c[0x0][0x37c] ;  /* 0x0000df00ff017b82 */ /* 0x000fe20000000800 */
[----:B------:R-:W0:Y:S07]  /*0010*/  S2R R7, SR_TID.X ;  /* 0x0000000000077919 */ /* 0x000e2e0000002100 */
[----:B------:R-:W1:Y:S01]  /*0020*/  LDC.64 R4, c[0x0][0x398] ;  /* 0x0000e600ff047b82 */ /* 0x000e620000000a00 */
[----:B------:R-:W0:Y:S01]  /*0030*/  LDCU UR4, c[0x0][0x360] ;  /* 0x00006c00ff0477ac */ /* 0x000e220008000800 */
[----:B------:R-:W0:Y:S01]  /*0040*/  S2R R0, SR_CTAID.X ;  /* 0x0000000000007919 */ /* 0x000e220000002500 */
[----:B-1----:R-:W-:Y:S01]  /*0050*/  ISETP.GE.AND P0, PT, R4, 0x1, PT ;  /* 0x000000010400780c */ /* 0x002fe20003f06270 */
[----:B0-----:R-:W-:-:S05]  /*0060*/  IMAD R7, R0, UR4, R7 ;  /* 0x0000000400077c24 */ /* 0x001fca000f8e0207 */
[----:B------:R-:W-:-:S13]  /*0070*/  ISETP.GE.OR P0, PT, R7, R5, !P0 ;  /* 0x000000050700720c */ /* 0x000fda0004706670 */
[----:B------:R-:W-:Y:S05]  /*0080*/  @P0 EXIT ;  /* 0x000000000000094d */ /* 0x000fea0003800000 */
[----:B------:R-:W0:Y:S01]  /*0090*/  LDC.64 R2, c[0x0][0x390] ;  /* 0x0000e400ff027b82 */ /* 0x000e220000000a00 */
[----:B------:R-:W1:Y:S01]  /*00a0*/  LDCU.64 UR12, c[0x0][0x358] ;  /* 0x00006b00ff0c77ac */ /* 0x000e620008000a00 */
[C---:B------:R-:W-:Y:S02]  /*00b0*/  ISETP.GE.U32.AND P1, PT, R4.reuse, 0x10, PT ;  /* 0x000000100400780c */ /* 0x040fe40003f26070 */
[----:B------:R-:W-:Y:S01]  /*00c0*/  LOP3.LUT R6, R4, 0xf, RZ, 0xc0, !PT ;  /* 0x0000000f04067812 */ /* 0x000fe200078ec0ff */
[----:B------:R-:W-:-:S03]  /*00d0*/  HFMA2 R0, -RZ, RZ, 0, 0 ;  /* 0x00000000ff007431 */ /* 0x000fc600000001ff */
[----:B------:R-:W-:Y:S01]  /*00e0*/  ISETP.NE.AND P0, PT, R6, RZ, PT ;  /* 0x000000ff0600720c */ /* 0x000fe20003f05270 */
[----:B0-----:R-:W-:-:S05]  /*00f0*/  IMAD.WIDE R2, R7, 0x4, R2 ;  /* 0x0000000407027825 */ /* 0x001fca00078e0202 */
[----:B-1----:R0:W5:Y:S01]  /*0100*/  LDG.E R5, desc[UR12][R2.64] ;  /* 0x0000000c02057981 */ /* 0x002162000c1e1900 */
[----:B------:R-:W-:Y:S01]  /*0110*/  IMAD R7, R7, R4, RZ ;  /* 0x0000000407077224 */ /* 0x000fe200078e02ff */
[----:B------:R-:W-:Y:S06]  /*0120*/  @!P1 BRA `(.L_x_0) ;  /* 0x0000000400549947 */ /* 0x000fec0003800000 */
[----:B------:R-:W1:Y:S01]  /*0130*/  LDCU.128 UR8, c[0x0][0x380] ;  /* 0x00007000ff0877ac */ /* 0x000e620008000c00 */
[----:B------:R-:W-:Y:S02]  /*0140*/  LOP3.LUT R0, R4, 0x7ffffff0, RZ, 0xc0, !PT ;  /* 0x7ffffff004007812 */ /* 0x000fe400078ec0ff */
[----:B------:R-:W-:Y:S02]  /*0150*/  MOV R13, R7 ;  /* 0x00000007000d7202 */ /* 0x000fe40000000f00 */
[----:B------:R-:W-:Y:S01]  /*0160*/  IADD3 R12, PT, PT, -R0, RZ, RZ ;  /* 0x000000ff000c7210 */ /* 0x000fe20007ffe1ff */
[----:B-1----:R-:W-:Y:S02]  /*0170*/  UIADD3 UR4, UP1, UPT, UR10, 0x20, URZ ;  /* 0x000000200a047890 */ /* 0x002fe4000ff3e0ff */
[----:B------:R-:W-:Y:S02]  /*0180*/  UIADD3 UR6, UP0, UPT, UR8, 0x20, URZ ;  /* 0x0000002008067890 */ /* 0x000fe4000ff1e0ff */
[----:B------:R-:W-:-:S02]  /*0190*/  UIADD3.X UR5, UPT, UPT, URZ, UR11, URZ, UP1, !UPT ;  /* 0x0000000bff057290 */ /* 0x000fc40008ffe4ff */
[----:B------:R-:W-:Y:S01]  /*01a0*/  MOV R14, UR4 ;  /* 0x00000004000e7c02 */ /* 0x000fe20008000f00 */
[----:B------:R-:W-:-:S03]  /*01b0*/  UIADD3.X UR7, UPT, UPT, URZ, UR9, URZ, UP0, !UPT ;  /* 0x00000009ff077290 */ /* 0x000fc600087fe4ff */
[----:B------:R-:W-:-:S09]  /*01c0*/  MOV R15, UR5 ;  /* 0x00000005000f7c02 */ /* 0x000fd20008000f00 */
.L_x_1:
[----:B------:R-:W-:Y:S02]  /*01d0*/  MOV R10, UR6 ;  /* 0x00000006000a7c02 */ /* 0x000fe40008000f00 */
[----:B------:R-:W-:Y:S02]  /*01e0*/  MOV R11, UR7 ;  /* 0x00000007000b7c02 */ /* 0x000fe40008000f00 */
[----:B------:R-:W-:Y:S02]  /*01f0*/  MOV R8, R14 ;  /* 0x0000000e00087202 */ /* 0x000fe40000000f00 */
[----:B------:R-:W-:Y:S01]  /*0200*/  MOV R9, R15 ;  /* 0x0000000f00097202 */ /* 0x000fe20000000f00 */
[----:B------:R-:W-:-:S04]  /*0210*/  IMAD.WIDE R10, R13, 0x4, R10 ;  /* 0x000000040d0a7825 */ /* 0x000fc800078e020a */
[----:B------:R-:W2:Y:S04]  /*0220*/  LDG.E R15, desc[UR12][R8.64+-0x20] ;  /* 0xffffe00c080f7981 */ /* 0x000ea8000c1e1900 */
[----:B------:R-:W2:Y:S02]  /*0230*/  LDG.E R14, desc[UR12][R10.64+-0x20] ;  /* 0xffffe00c0a0e7981 */ /* 0x000ea4000c1e1900 */
[----:B--2--5:R-:W-:-:S05]  /*0240*/  FFMA R15, R14, R15, R5 ;  /* 0x0000000f0e0f7223 */ /* 0x024fca0000000005 */
[----:B------:R1:W-:Y:S04]  /*0250*/  STG.E desc[UR12][R2.64], R15 ;  /* 0x0000000f02007986 */ /* 0x0003e8000c10190c */
[----:B------:R-:W2:Y:S04]  /*0260*/  LDG.E R14, desc[UR12][R10.64+-0x1c] ;  /* 0xffffe40c0a0e7981 */ /* 0x000ea8000c1e1900 */
[----:B----4-:R-:W2:Y:S02]  /*0270*/  LDG.E R5, desc[UR12][R8.64+-0x1c] ;  /* 0xffffe40c08057981 */ /* 0x010ea4000c1e1900 */
[----:B--2---:R-:W-:-:S05]  /*0280*/  FFMA R5, R14, R5, R15 ;  /* 0x000000050e057223 */ /* 0x004fca000000000f */
[----:B------:R2:W-:Y:S04]  /*0290*/  STG.E desc[UR12][R2.64], R5 ;  /* 0x0000000502007986 */ /* 0x0005e8000c10190c */
[----:B------:R-:W3:Y:S04]  /*02a0*/  LDG.E R14, desc[UR12][R10.64+-0x18] ;  /* 0xffffe80c0a0e7981 */ /* 0x000ee8000c1e1900 */
[----:B------:R-:W3:Y:S02]  /*02b0*/  LDG.E R16, desc[UR12][R8.64+-0x18] ;  /* 0xffffe80c08107981 */ /* 0x000ee4000c1e1900 */
[----:B---3--:R-:W-:-:S05]  /*02c0*/  FFMA R17, R14, R16, R5 ;  /* 0x000000100e117223 */ /* 0x008fca0000000005 */
[----:B------:R3:W-:Y:S04]  /*02d0*/  STG.E desc[UR12][R2.64], R17 ;  /* 0x0000001102007986 */ /* 0x0007e8000c10190c */
[----:B------:R-:W1:Y:S04]  /*02e0*/  LDG.E R14, desc[UR12][R10.64+-0x14] ;  /* 0xffffec0c0a0e7981 */ /* 0x000e68000c1e1900 */
[----:B------:R-:W1:Y:S02]  /*02f0*/  LDG.E R16, desc[UR12][R8.64+-0x14] ;  /* 0xffffec0c08107981 */ /* 0x000e64000c1e1900 */
[----:B-1----:R-:W-:-:S05]  /*0300*/  FFMA R15, R14, R16, R17 ;  /* 0x000000100e0f7223 */ /* 0x002fca0000000011 */
[----:B------:R1:W-:Y:S04]  /*0310*/  STG.E desc[UR12][R2.64], R15 ;  /* 0x0000000f02007986 */ /* 0x0003e8000c10190c */
[----:B------:R-:W2:Y:S04]  /*0320*/  LDG.E R14, desc[UR12][R10.64+-0x10] ;  /* 0xfffff00c0a0e7981 */ /* 0x000ea8000c1e1900 */
[----:B------:R-:W2:Y:S02]  /*0330*/  LDG.E R16, desc[UR12][R8.64+-0x10] ;  /* 0xfffff00c08107981 */ /* 0x000ea4000c1e1900 */
        /* <DEDUP_REMOVED lines=34> */
[----:B------:R-:W4:Y:S04]  /*0560*/  LDG.E R14, desc[UR12][R10.64+0x14] ;  /* 0x0000140c0a0e7981 */ /* 0x000f28000c1e1900 */
[----:B------:R-:W4:Y:S02]  /*0570*/  LDG.E R16, desc[UR12][R8.64+0x14] ;  /* 0x0000140c08107981 */ /* 0x000f24000c1e1900 */
[----:B----4-:R-:W-:-:S05]  /*0580*/  FFMA R19, R14, R16, R15 ;  /* 0x000000100e137223 */ /* 0x010fca000000000f */
[----:B------:R4:W-:Y:S04]  /*0590*/  STG.E desc[UR12][R2.64], R19 ;  /* 0x0000001302007986 */ /* 0x0009e8000c10190c */
[----:B------:R-:W3:Y:S04]  /*05a0*/  LDG.E R14, desc[UR12][R10.64+0x18] ;  /* 0x0000180c0a0e7981 */ /* 0x000ee8000c1e1900 */
[----:B--2---:R-:W3:Y:S01]  /*05b0*/  LDG.E R5, desc[UR12][R8.64+0x18] ;  /* 0x0000180c08057981 */ /* 0x004ee2000c1e1900 */
[----:B------:R-:W-:Y:S01]  /*05c0*/  IADD3 R12, PT, PT, R12, 0x10, RZ ;  /* 0x000000100c0c7810 */ /* 0x000fe20007ffe0ff */
[----:B---3--:R-:W-:-:S05]  /*05d0*/  FFMA R17, R14, R5, R19 ;  /* 0x000000050e117223 */ /* 0x008fca0000000013 */
[----:B------:R4:W-:Y:S04]  /*05e0*/  STG.E desc[UR12][R2.64], R17 ;  /* 0x0000001102007986 */ /* 0x0009e8000c10190c */
[----:B------:R-:W2:Y:S04]  /*05f0*/  LDG.E R14, desc[UR12][R10.64+0x1c] ;  /* 0x00001c0c0a0e7981 */ /* 0x000ea8000c1e1900 */
[----:B------:R-:W2:Y:S01]  /*0600*/  LDG.E R5, desc[UR12][R8.64+0x1c] ;  /* 0x00001c0c08057981 */ /* 0x000ea2000c1e1900 */
[----:B------:R-:W-:Y:S02]  /*0610*/  ISETP.NE.AND P1, PT, R12, RZ, PT ;  /* 0x000000ff0c00720c */ /* 0x000fe40003f25270 */
[----:B------:R-:W-:Y:S01]  /*0620*/  IADD3 R13, PT, PT, R13, 0x10, RZ ;  /* 0x000000100d0d7810 */ /* 0x000fe20007ffe0ff */
[----:B--2---:R-:W-:Y:S01]  /*0630*/  FFMA R5, R14, R5, R17 ;  /* 0x000000050e057223 */ /* 0x004fe20000000011 */
[----:B------:R-:W-:-:S04]  /*0640*/  IADD3 R14, P2, PT, R8, 0x40, RZ ;  /* 0x00000040080e7810 */ /* 0x000fc80007f5e0ff */
[----:B------:R4:W-:Y:S01]  /*0650*/  STG.E desc[UR12][R2.64], R5 ;  /* 0x0000000502007986 */ /* 0x0009e2000c10190c */
[----:B-1----:R-:W-:-:S04]  /*0660*/  IADD3.X R15, PT, PT, RZ, R9, RZ, P2, !PT ;  /* 0x00000009ff0f7210 */ /* 0x002fc800017fe4ff */
[----:B------:R-:W-:Y:S05]  /*0670*/  @P1 BRA `(.L_x_1) ;  /* 0xfffffff800d41947 */ /* 0x000fea000383ffff */
.L_x_0:
[----:B------:R-:W-:Y:S05]  /*0680*/  @!P0 EXIT ;  /* 0x000000000000894d */ /* 0x000fea0003800000 */
[----:B------:R-:W-:Y:S02]  /*0690*/  ISETP.GE.U32.AND P0, PT, R6, 0x8, PT ;  /* 0x000000080600780c */ /* 0x000fe40003f06070 */
[----:B------:R-:W-:-:S04]  /*06a0*/  LOP3.LUT R14, R4, 0x7, RZ, 0xc0, !PT ;  /* 0x00000007040e7812 */ /* 0x000fc800078ec0ff */
[----:B------:R-:W-:-:S07]  /*06b0*/  ISETP.NE.AND P1, PT, R14, RZ, PT ;  /* 0x000000ff0e00720c */ /* 0x000fce0003f25270 */
[----:B------:R-:W-:Y:S06]  /*06c0*/  @!P0 BRA `(.L_x_2) ;  /* 0x0000000000988947 */ /* 0x000fec0003800000 */
[----:B------:R-:W1:Y:S01]  /*06d0*/  LDC.64 R8, c[0x0][0x380] ;  /* 0x0000e000ff087b82 */ /* 0x000e620000000a00 */
[----:B------:R-:W-:-:S07]  /*06e0*/  IADD3 R13, PT, PT, R7, R0, RZ ;  /* 0x00000000070d7210 */ /* 0x000fce0007ffe0ff */
[----:B------:R-:W2:Y:S01]  /*06f0*/  LDC.64 R10, c[0x0][0x388] ;  /* 0x0000e200ff0a7b82 */ /* 0x000ea20000000a00 */
[----:B-1----:R-:W-:-:S05]  /*0700*/  IMAD.WIDE R8, R13, 0x4, R8 ;  /* 0x000000040d087825 */ /* 0x002fca00078e0208 */
[----:B------:R-:W4:Y:S01]  /*0710*/  LDG.E R6, desc[UR12][R8.64] ;  /* 0x0000000c08067981 */ /* 0x000f22000c1e1900 */
[----:B--2---:R-:W-:-:S05]  /*0720*/  IMAD.WIDE.U32 R10, R0, 0x4, R10 ;  /* 0x00000004000a7825 */ /* 0x004fca00078e000a */
[----:B------:R-:W4:Y:S02]  /*0730*/  LDG.E R12, desc[UR12][R10.64] ;  /* 0x0000000c0a0c7981 */ /* 0x000f24000c1e1900 */
[----:B----45:R-:W-:-:S05]  /*0740*/  FFMA R5, R6, R12, R5 ;  /* 0x0000000c06057223 */ /* 0x030fca0000000005 */
        /* <DEDUP_REMOVED lines=21> */
[----:B------:R-:W3:Y:S04]  /*08a0*/  LDG.E R6, desc[UR12][R8.64+0x18] ;  /* 0x0000180c08067981 */ /* 0x000ee8000c1e1900 */
[----:B------:R-:W3:Y:S02]  /*08b0*/  LDG.E R12, desc[UR12][R10.64+0x18] ;  /* 0x0000180c0a0c7981 */ /* 0x000ee4000c1e1900 */
[----:B---3--:R-:W-:-:S05]  /*08c0*/  FFMA R17, R6, R12, R15 ;  /* 0x0000000c06117223 */ /* 0x008fca000000000f */
[----:B------:R2:W-:Y:S04]  /*08d0*/  STG.E desc[UR12][R2.64], R17 ;  /* 0x0000001102007986 */ /* 0x0005e8000c10190c */
[----:B------:R-:W3:Y:S04]  /*08e0*/  LDG.E R6, desc[UR12][R8.64+0x1c] ;  /* 0x00001c0c08067981 */ /* 0x000ee8000c1e1900 */
[----:B-1----:R-:W3:Y:S01]  /*08f0*/  LDG.E R5, desc[UR12][R10.64+0x1c] ;  /* 0x00001c0c0a057981 */ /* 0x002ee2000c1e1900 */
[----:B------:R-:W-:Y:S01]  /*0900*/  IADD3 R0, PT, PT, R0, 0x8, RZ ;  /* 0x0000000800007810 */ /* 0x000fe20007ffe0ff */
[----:B---3--:R-:W-:-:S05]  /*0910*/  FFMA R5, R6, R5, R17 ;  /* 0x0000000506057223 */ /* 0x008fca0000000011 */
[----:B------:R2:W-:Y:S02]  /*0920*/  STG.E desc[UR12][R2.64], R5 ;  /* 0x0000000502007986 */ /* 0x0005e4000c10190c */
.L_x_2:
[----:B------:R-:W-:Y:S05]  /*0930*/  @!P1 EXIT ;  /* 0x000000000000994d */ /* 0x000fea0003800000 */
[----:B------:R-:W-:Y:S02]  /*0940*/  ISETP.GE.U32.AND P0, PT, R14, 0x4, PT ;  /* 0x000000040e00780c */ /* 0x000fe40003f06070 */
[----:B------:R-:W-:-:S04]  /*0950*/  LOP3.LUT R4, R4, 0x3, RZ, 0xc0, !PT ;  /* 0x0000000304047812 */ /* 0x000fc800078ec0ff */
[----:B------:R-:W-:-:S07]  /*0960*/  ISETP.NE.AND P1, PT, R4, RZ, PT ;  /* 0x000000ff0400720c */ /* 0x000fce0003f25270 */
[----:B------:R-:W-:Y:S06]  /*0970*/  @!P0 BRA `(.L_x_3) ;  /* 0x0000000000588947 */ /* 0x000fec0003800000 */
[----:B------:R-:W1:Y:S01]  /*0980*/  LDC.64 R8, c[0x0][0x380] ;  /* 0x0000e000ff087b82 */ /* 0x000e620000000a00 */
[----:B--2---:R-:W-:-:S07]  /*0990*/  IADD3 R13, PT, PT, R7, R0, RZ ;  /* 0x00000000070d7210 */ /* 0x004fce0007ffe0ff */
        /* <DEDUP_REMOVED lines=11> */
[----:B------:R-:W2:Y:S04]  /*0a50*/  LDG.E R6, desc[UR12][R8.64+0x8] ;  /* 0x0000080c08067981 */ /* 0x000ea8000c1e1900 */
[----:B------:R-:W2:Y:S02]  /*0a60*/  LDG.E R12, desc[UR12][R10.64+0x8] ;  /* 0x0000080c0a0c7981 */ /* 0x000ea4000c1e1900 */
[----:B--2---:R-:W-:-:S05]  /*0a70*/  FFMA R15, R6, R12, R13 ;  /* 0x0000000c060f7223 */ /* 0x004fca000000000d */
[----:B------:R3:W-:Y:S04]  /*0a80*/  STG.E desc[UR12][R2.64], R15 ;  /* 0x0000000f02007986 */ /* 0x0007e8000c10190c */
[----:B------:R-:W1:Y:S04]  /*0a90*/  LDG.E R6, desc[UR12][R8.64+0xc] ;  /* 0x00000c0c08067981 */ /* 0x000e68000c1e1900 */
[----:B------:R-:W1:Y:S01]  /*0aa0*/  LDG.E R12, desc[UR12][R10.64+0xc] ;  /* 0x00000c0c0a0c7981 */ /* 0x000e62000c1e1900 */
[----:B------:R-:W-:Y:S01]  /*0ab0*/  IADD3 R0, PT, PT, R0, 0x4, RZ ;  /* 0x0000000400007810 */ /* 0x000fe20007ffe0ff */
[----:B-1----:R-:W-:-:S05]  /*0ac0*/  FFMA R5, R6, R12, R15 ;  /* 0x0000000c06057223 */ /* 0x002fca000000000f */
[----:B------:R3:W-:Y:S02]  /*0ad0*/  STG.E desc[UR12][R2.64], R5 ;  /* 0x0000000502007986 */ /* 0x0007e4000c10190c */
.L_x_3:
[----:B------:R-:W-:Y:S05]  /*0ae0*/  @!P1 EXIT ;  /* 0x000000000000994d */ /* 0x000fea0003800000 */
[----:B------:R-:W1:Y:S01]  /*0af0*/  LDC.64 R10, c[0x0][0x388] ;  /* 0x0000e200ff0a7b82 */ /* 0x000e620000000a00 */
[----:B--23--:R-:W-:Y:S02]  /*0b00*/  IADD3 R13, PT, PT, R7, R0, RZ ;  /* 0x00000000070d7210 */ /* 0x00cfe40007ffe0ff */
[----:B------:R-:W-:-:S05]  /*0b10*/  IADD3 R4, PT, PT, -R4, RZ, RZ ;  /* 0x000000ff04047210 */ /* 0x000fca0007ffe1ff */
[----:B------:R-:W2:Y:S01]  /*0b20*/  LDC.64 R8, c[0x0][0x380] ;  /* 0x0000e000ff087b82 */ /* 0x000ea20000000a00 */
[----:B-1----:R-:W-:-:S07]  /*0b30*/  IMAD.WIDE.U32 R10, R0, 0x4, R10 ;  /* 0x00000004000a7825 */ /* 0x002fce00078e000a */
.L_x_4:
[----:B--2---:R-:W-:Y:S01]  /*0b40*/  IMAD.WIDE R6, R13, 0x4, R8 ;  /* 0x000000040d067825 */ /* 0x004fe200078e0208 */
[----:B-1----:R1:W4:Y:S05]  /*0b50*/  LDG.E R0, desc[UR12][R10.64] ;  /* 0x0000000c0a007981 */ /* 0x00232a000c1e1900 */
[----:B------:R-:W4:Y:S01]  /*0b60*/  LDG.E R6, desc[UR12][R6.64] ;  /* 0x0000000c06067981 */ /* 0x000f22000c1e1900 */
[----:B------:R-:W-:-:S04]  /*0b70*/  IADD3 R4, PT, PT, R4, 0x1, RZ ;  /* 0x0000000104047810 */ /* 0x000fc80007ffe0ff */
[----:B------:R-:W-:Y:S02]  /*0b80*/  ISETP.NE.AND P0, PT, R4, RZ, PT ;  /* 0x000000ff0400720c */ /* 0x000fe40003f05270 */
[----:B-1----:R-:W-:Y:S02]  /*0b90*/  IADD3 R10, P1, PT, R10, 0x4, RZ ;  /* 0x000000040a0a7810 */ /* 0x002fe40007f3e0ff */
[----:B------:R-:W-:Y:S02]  /*0ba0*/  IADD3 R13, PT, PT, R13, 0x1, RZ ;  /* 0x000000010d0d7810 */ /* 0x000fe40007ffe0ff */
[----:B------:R-:W-:Y:S01]  /*0bb0*/  IADD3.X R11, PT, PT, RZ, R11, RZ, P1, !PT ;  /* 0x0000000bff0b7210 */ /* 0x000fe20000ffe4ff */
[----:B----45:R-:W-:-:S05]  /*0bc0*/  FFMA R5, R6, R0, R5 ;  /* 0x0000000006057223 */ /* 0x030fca0000000005 */
[----:B------:R1:W-:Y:S01]  /*0bd0*/  STG.E desc[UR12][R2.64], R5 ;  /* 0x0000000502007986 */ /* 0x0003e2000c10190c */
[----:B------:R-:W-:Y:S05]  /*0be0*/  @P0 BRA `(.L_x_4) ;  /* 0xfffffffc00d40947 */ /* 0x000fea000383ffff */
[----:B------:R-:W-:Y:S05]  /*0bf0*/  EXIT ;  /* 0x000000000000794d */ /* 0x000fea0003800000 */
.L_x_5:
[----:B------:R-:W-:-:S00]  /*0c00*/  BRA `(.L_x_5) ;  /* 0xfffffffc00fc7947 */ /* 0x000fc0000383ffff */
[----:B------:R-:W-:-:S00]  /*0c10*/  NOP ;  /* 0x0000000000007918 */ /* 0x000fc00000000000 */
        /* <DEDUP_REMOVED lines=14> */
.L_x_55:


//--------------------- .text._Z18matrixManipulationPfS_i --------------------------
	.section	.text._Z18matrixManipulationPfS_i,"ax",@progbits
	.align	128
        .global         _Z18matrixManipulationPfS_i
        .type           _Z18matrixManipulationPfS_i,@function
        .size           _Z18matrixManipulationPfS_i,(.L_x_56 - _Z18matrixManipulationPfS_i)
        .other          _Z18matrixManipulationPfS_i,@"STO_CUDA_ENTRY STV_DEFAULT"
_Z18matrixManipulationPfS_i:
.text._Z18matrixManipulationPfS_i:
[----:B------:R-:W-:Y:S01]  /*0000*/  LDC R1, c[0x0][0x37c] ;  /* 0x0000df00ff017b82 */ /* 0x000fe20000000800 */
[----:B------:R-:W-:Y:S05]  /*0010*/  EXIT ;  /* 0x000000000000794d */ /* 0x000fea0003800000 */
.L_x_6:
        /* <DEDUP_REMOVED lines=14> */
.L_x_56:


//--------------------- .text._Z18vectorManipulationPfS_S_S_i --------------------------
	.section	.text._Z18vectorManipulationPfS_S_S_i,"ax",@progbits
	.align	128
        .global         _Z18vectorManipulationPfS_S_S_i
        .type           _Z18vectorManipulationPfS_S_S_i,@function
        .size           _Z18vectorManipulationPfS_S_S_i,(.L_x_57 - _Z18vectorManipulationPfS_S_S_i)
        .other          _Z18vectorManipulationPfS_S_S_i,@"STO_CUDA_ENTRY STV_DEFAULT"
_Z18vectorManipulationPfS_S_S_i:
.text._Z18vectorManipulationPfS_S_S_i:
[----:B------:R-:W-:Y:S01]  /*0000*/  LDC R1, c[0x0][0x37c] ;  /* 0x0000df00ff017b82 */ /* 0x000fe20000000800 */
[----:B------:R-:W0:Y:S01]  /*0010*/  S2R R11, SR_TID.X ;  /* 0x00000000000b7919 */ /* 0x000e220000002100 */
[----:B------:R-:W0:Y:S01]  /*0020*/  LDCU UR4, c[0x0][0x360] ;  /* 0x00006c00ff0477ac */ /* 0x000e220008000800 */
[----:B------:R-:W0:Y:S01]  /*0030*/  S2R R0, SR_CTAID.X ;  /* 0x0000000000007919 */ /* 0x000e220000002500 */
[----:B------:R-:W1:Y:S01]  /*0040*/  LDCU UR5, c[0x0][0x3a0] ;  /* 0x00007400ff0577ac */ /* 0x000e620008000800 */
[----:B0-----:R-:W-:-:S05]  /*0050*/  IMAD R11, R0, UR4, R11 ;  /* 0x00000004000b7c24 */ /* 0x001fca000f8e020b */
[----:B-1----:R-:W-:-:S13]  /*0060*/  ISETP.GE.AND P0, PT, R11, UR5, PT ;  /* 0x000000050b007c0c */ /* 0x002fda000bf06270 */
[----:B------:R-:W-:Y:S05]  /*0070*/  @P0 EXIT ;  /* 0x000000000000094d */ /* 0x000fea0003800000 */
[----:B------:R-:W0:Y:S01]  /*0080*/  LDC.64 R2, c[0x0][0x380] ;  /* 0x0000e000ff027b82 */ /* 0x000e220000000a00 */
[----:B------:R-:W1:Y:S07]  /*0090*/  LDCU.64 UR4, c[0x0][0x358] ;  /* 0x00006b00ff0477ac */ /* 0x000e6e0008000a00 */
[----:B------:R-:W2:Y:S08]  /*00a0*/  LDC.64 R4, c[0x0][0x390] ;  /* 0x0000e400ff047b82 */ /* 0x000eb00000000a00 */
[----:B------:R-:W3:Y:S01]  /*00b0*/  LDC.64 R6, c[0x0][0x388] ;  /* 0x0000e200ff067b82 */ /* 0x000ee20000000a00 */
[----:B0-----:R-:W-:-:S07]  /*00c0*/  IMAD.WIDE R2, R11, 0x4, R2 ;  /* 0x000000040b027825 */ /* 0x001fce00078e0202 */
[----:B------:R-:W0:Y:S01]  /*00d0*/  LDC.64 R8, c[0x0][0x398] ;  /* 0x0000e600ff087b82 */ /* 0x000e220000000a00 */
[----:B-1----:R-:W4:Y:S01]  /*00e0*/  LDG.E R2, desc[UR4][R2.64] ;  /* 0x0000000402027981 */ /* 0x002f22000c1e1900 */
[----:B--2---:R-:W-:-:S06]  /*00f0*/  IMAD.WIDE R4, R11, 0x4, R4 ;  /* 0x000000040b047825 */ /* 0x004fcc00078e0204 */
[----:B------:R-:W4:Y:S01]  /*0100*/  LDG.E R5, desc[UR4][R4.64] ;  /* 0x0000000404057981 */ /* 0x000f22000c1e1900 */
[----:B---3--:R-:W-:-:S06]  /*0110*/  IMAD.WIDE R6, R11, 0x4, R6 ;  /* 0x000000040b067825 */ /* 0x008fcc00078e0206 */
[----:B------:R-:W2:Y:S01]  /*0120*/  LDG.E R7, desc[UR4][R6.64] ;  /* 0x0000000406077981 */ /* 0x000ea2000c1e1900 */
[----:B0-----:R-:W-:-:S04]  /*0130*/  IMAD.WIDE R8, R11, 0x4, R8 ;  /* 0x000000040b087825 */ /* 0x001fc800078e0208 */
[----:B----4-:R-:W-:-:S04]  /*0140*/  FADD R0, R2, R5 ;  /* 0x0000000502007221 */ /* 0x010fc80000000000 */
[----:B--2---:R-:W-:-:S05]  /*0150*/  FADD R11, R0, -R7 ;  /* 0x80000007000b7221 */ /* 0x004fca0000000000 */
[----:B------:R-:W-:Y:S01]  /*0160*/  STG.E desc[UR4][R8.64], R11 ;  /* 0x0000000b08007986 */ /* 0x000fe2000c101904 */
[----:B------:R-:W-:Y:S05]  /*0170*/  EXIT ;  /* 0x000000000000794d */ /* 0x000fea0003800000 */
.L_x_7:
        /* <DEDUP_REMOVED lines=16> */
.L_x_57:


//--------------------- .text._Z9normalizePfS_S_ii --------------------------
	.section	.text._Z9normalizePfS_S_ii,"ax",@progbits
	.align	128
        .global         _Z9normalizePfS_S_ii
        .type           _Z9normalizePfS_S_ii,@function
        .size           _Z9normalizePfS_S_ii,(.L_x_54 - _Z9normalizePfS_S_ii)
        .other          _Z9normalizePfS_S_ii,@"STO_CUDA_ENTRY STV_DEFAULT"
_Z9normalizePfS_S_ii:
.text._Z9normalizePfS_S_ii:
        /* <DEDUP_REMOVED lines=10> */
[C---:B------:R-:W-:Y:S01]  /*00a0*/  ISETP.GE.U32.AND P0, PT, R6.reuse, 0x8, PT ;  /* 0x000000080600780c */ /* 0x040fe20003f06070 */
[----:B------:R-:W1:Y:S01]  /*00b0*/  LDCU.64 UR8, c[0x0][0x358] ;  /* 0x00006b00ff0877ac */ /* 0x000e620008000a00 */
[----:B------:R-:W-:Y:S02]  /*00c0*/  HFMA2 R11, -RZ, RZ, 0, 0 ;  /* 0x00000000ff0b7431 */ /* 0x000fe400000001ff */
[C---:B------:R-:W-:Y:S01]  /*00d0*/  IMAD R12, R3.reuse, R6, RZ ;  /* 0x00000006030c7224 */ /* 0x040fe200078e02ff */
[----:B------:R-:W-:Y:S01]  /*00e0*/  LOP3.LUT R16, R6, 0x7, RZ, 0xc0, !PT ;  /* 0x0000000706107812 */ /* 0x000fe200078ec0ff */
[----:B0-----:R-:W-:-:S07]  /*00f0*/  IMAD.WIDE R4, R3, 0x4, R4 ;  /* 0x0000000403047825 */ /* 0x001fce00078e0204 */
[----:B-1----:R-:W-:Y:S05]  /*0100*/  @!P0 BRA `(.L_x_8) ;  /* 0x00000008003c8947 */ /* 0x002fea0003800000 */
[----:B------:R-:W0:Y:S01]  /*0110*/  LDCU.64 UR6, c[0x0][0x380] ;  /* 0x00007000ff0677ac */ /* 0x000e220008000a00 */
[----:B------:R-:W-:Y:S02]  /*0120*/  LOP3.LUT R11, R6, 0x7ffffff8, RZ, 0xc0, !PT ;  /* 0x7ffffff8060b7812 */ /* 0x000fe400078ec0ff */
[----:B------:R-:W-:Y:S01]  /*0130*/  MOV R17, R12 ;  /* 0x0000000c00117202 */ /* 0x000fe20000000f00 */
[----:B------:R-:W1:Y:S01]  /*0140*/  LDCU.64 UR4, c[0x0][0x390] ;  /* 0x00007200ff0477ac */ /* 0x000e620008000a00 */
[----:B------:R-:W-:Y:S01]  /*0150*/  IADD3 R18, PT, PT, -R11, RZ, RZ ;  /* 0x000000ff0b127210 */ /* 0x000fe20007ffe1ff */
[----:B0-----:R-:W-:Y:S02]  /*0160*/  UIADD3 UR6, UP0, UPT, UR6, 0x10, URZ ;  /* 0x0000001006067890 */ /* 0x001fe4000ff1e0ff */
[----:B-1----:R-:W-:Y:S02]  /*0170*/  UIADD3 UR4, UP1, UPT, UR4, 0x10, URZ ;  /* 0x0000001004047890 */ /* 0x002fe4000ff3e0ff */
[----:B------:R-:W-:-:S02]  /*0180*/  UIADD3.X UR7, UPT, UPT, URZ, UR7, URZ, UP0, !UPT ;  /* 0x00000007ff077290 */ /* 0x000fc400087fe4ff */
[----:B------:R-:W-:-:S12]  /*0190*/  UIADD3.X UR5, UPT, UPT, URZ, UR5, URZ, UP1, !UPT ;  /* 0x00000005ff057290 */ /* 0x000fd80008ffe4ff */
.L_x_25:
[----:B------:R-:W2:Y:S01]  /*01a0*/  LDG.E R0, desc[UR8][R4.64] ;  /* 0x0000000804007981 */ /* 0x000ea2000c1e1900 */
[----:B------:R-:W-:Y:S02]  /*01b0*/  MOV R6, UR6 ;  /* 0x0000000600067c02 */ /* 0x000fe40008000f00 */
[----:B------:R-:W-:-:S03]  /*01c0*/  MOV R7, UR7 ;  /* 0x0000000700077c02 */ /* 0x000fc60008000f00 */
[----:B------:R-:W-:-:S05]  /*01d0*/  IMAD.WIDE R6, R17, 0x4, R6 ;  /* 0x0000000411067825 */ /* 0x000fca00078e0206 */
[----:B------:R-:W3:Y:S01]  /*01e0*/  LDG.E R3, desc[UR8][R6.64+-0x10] ;  /* 0xfffff00806037981 */ /* 0x000ee2000c1e1900 */
[----:B------:R-:W-:Y:S01]  /*01f0*/  VIADD R18, R18, 0x8 ;  /* 0x0000000812127836 */ /* 0x000fe20000000000 */
[----:B0-----:R-:W-:Y:S01]  /*0200*/  MOV R8, UR4 ;  /* 0x0000000400087c02 */ /* 0x001fe20008000f00 */
[----:B------:R-:W-:Y:S03]  /*0210*/  BSSY.RECONVERGENT B2, `(.L_x_9) ;  /* 0x000000e000027945 */ /* 0x000fe60003800200 */
[----:B------:R-:W-:Y:S01]  /*0220*/  ISETP.NE.AND P2, PT, R18, RZ, PT ;  /* 0x000000ff1200720c */ /* 0x000fe20003f45270 */
[----:B--2---:R-:W0:Y:S08]  /*0230*/  MUFU.RCP R9, R0 ;  /* 0x0000000000097308 */ /* 0x004e300000001000 */
[----:B---3--:R-:W1:Y:S01]  /*0240*/  FCHK P0, R3, R0 ;  /* 0x0000000003007302 */ /* 0x008e620000000000 */
[----:B0-----:R-:W-:-:S04]  /*0250*/  FFMA R2, -R0, R9, 1 ;  /* 0x3f80000000027423 */ /* 0x001fc80000000109 */
[----:B------:R-:W-:Y:S01]  /*0260*/  FFMA R2, R9, R2, R9 ;  /* 0x0000000209027223 */ /* 0x000fe20000000009 */
[----:B------:R-:W-:-:S03]  /*0270*/  MOV R9, UR5 ;  /* 0x0000000500097c02 */ /* 0x000fc60008000f00 */
[----:B------:R-:W-:Y:S01]  /*0280*/  FFMA R13, R3, R2, RZ ;  /* 0x00000002030d7223 */ /* 0x000fe200000000ff */
[----:B------:R-:W-:-:S04]  /*0290*/  IMAD.WIDE R8, R17, 0x4, R8 ;  /* 0x0000000411087825 */ /* 0x000fc800078e0208 */
[----:B------:R-:W-:-:S04]  /*02a0*/  FFMA R10, -R0, R13, R3 ;  /* 0x0000000d000a7223 */ /* 0x000fc80000000103 */
[----:B------:R-:W-:Y:S01]  /*02b0*/  FFMA R13, R2, R10, R13 ;  /* 0x0000000a020d7223 */ /* 0x000fe2000000000d */
[----:B-1----:R-:W-:Y:S06]  /*02c0*/  @!P0 BRA `(.L_x_10) ;  /* 0x0000000000088947 */ /* 0x002fec0003800000 */
[----:B------:R-:W-:-:S07]  /*02d0*/  MOV R14, 0x2f0 ;  /* 0x000002f0000e7802 */ /* 0x000fce0000000f00 */
[----:B------:R-:W-:Y:S05]  /*02e0*/  CALL.REL.NOINC `($__internal_0_$__cuda_sm3x_div_rn_noftz_f32_slowpath) ;  /* 0x0000000c00f87944 */ /* 0x000fea0003c00000 */
.L_x_10:
[----:B------:R-:W-:Y:S05]  /*02f0*/  BSYNC.RECONVERGENT B2 ;  /* 0x0000000000027941 */ /* 0x000fea0003800200 */
.L_x_9:
[----:B------:R0:W-:Y:S04]  /*0300*/  STG.E desc[UR8][R8.64+-0x10], R13 ;  /* 0xfffff00d08007986 */ /* 0x0001e8000c101908 */
[----:B------:R-:W2:Y:S04]  /*0310*/  LDG.E R0, desc[UR8][R4.64] ;  /* 0x0000000804007981 */ /* 0x000ea8000c1e1900 */
[----:B------:R-:W3:Y:S01]  /*0320*/  LDG.E R3, desc[UR8][R6.64+-0xc] ;  /* 0xfffff40806037981 */ /* 0x000ee2000c1e1900 */
[----:B------:R-:W-:Y:S01]  /*0330*/  BSSY.RECONVERGENT B2, `(.L_x_11) ;  /* 0x000000c000027945 */ /* 0x000fe20003800200 */
[----:B--2---:R-:W1:Y:S08]  /*0340*/  MUFU.RCP R15, R0 ;  /* 0x00000000000f7308 */ /* 0x004e700000001000 */
[----:B---3--:R-:W2:Y:S01]  /*0350*/  FCHK P0, R3, R0 ;  /* 0x0000000003007302 */ /* 0x008ea20000000000 */
[----:B-1----:R-:W-:-:S04]  /*0360*/  FFMA R2, -R0, R15, 1 ;  /* 0x3f80000000027423 */ /* 0x002fc8000000010f */
[----:B------:R-:W-:-:S04]  /*0370*/  FFMA R2, R15, R2, R15 ;  /* 0x000000020f027223 */ /* 0x000fc8000000000f */
[----:B------:R-:W-:-:S04]  /*0380*/  FFMA R15, R3, R2, RZ ;  /* 0x00000002030f7223 */ /* 0x000fc800000000ff */
[----:B------:R-:W-:-:S04]  /*0390*/  FFMA R10, -R0, R15, R3 ;  /* 0x0000000f000a7223 */ /* 0x000fc80000000103 */
[----:B------:R-:W-:Y:S01]  /*03a0*/  FFMA R15, R2, R10, R15 ;  /* 0x0000000a020f7223 */ /* 0x000fe2000000000f */
[----:B0-2---:R-:W-:Y:S06]  /*03b0*/  @!P0 BRA `(.L_x_12) ;  /* 0x00000000000c8947 */ /* 0x005fec0003800000 */
[----:B------:R-:W-:-:S07]  /*03c0*/  MOV R14, 0x3e0 ;  /* 0x000003e0000e7802 */ /* 0x000fce0000000f00 */
[----:B------:R-:W-:Y:S05]  /*03d0*/  CALL.REL.NOINC `($__internal_0_$__cuda_sm3x_div_rn_noftz_f32_slowpath) ;  /* 0x0000000c00bc7944 */ /* 0x000fea0003c00000 */
[----:B------:R-:W-:-:S07]  /*03e0*/  MOV R15, R13 ;  /* 0x0000000d000f7202 */ /* 0x000fce0000000f00 */
.L_x_12:
[----:B------:R-:W-:Y:S05]  /*03f0*/  BSYNC.RECONVERGENT B2 ;  /* 0x0000000000027941 */ /* 0x000fea0003800200 */
.L_x_11:
        /* <DEDUP_REMOVED lines=14> */
.L_x_14:
[----:B------:R-:W-:Y:S05]  /*04e0*/  BSYNC.RECONVERGENT B2 ;  /* 0x0000000000027941 */ /* 0x000fea0003800200 */
.L_x_13:
        /* <DEDUP_REMOVED lines=15> */
.L_x_16:
[----:B------:R-:W-:Y:S05]  /*05e0*/  BSYNC.RECONVERGENT B2 ;  /* 0x0000000000027941 */ /* 0x000fea0003800200 */
.L_x_15:
        /* <DEDUP_REMOVED lines=14> */
.L_x_18:
[----:B------:R-:W-:Y:S05]  /*06d0*/  BSYNC.RECONVERGENT B2 ;  /* 0x0000000000027941 */ /* 0x000fea0003800200 */
.L_x_17:
        /* <DEDUP_REMOVED lines=14> */
[----:B------:R-:W-:-:S07]  /*07c0*/  IMAD.MOV.U32 R15, RZ, RZ, R13 ;  /* 0x000000ffff0f7224 */ /* 0x000fce00078e000d */
.L_x_20:
[----:B------:R-:W-:Y:S05]  /*07d0*/  BSYNC.RECONVERGENT B2 ;  /* 0x0000000000027941 */ /* 0x000fea0003800200 */
.L_x_19:
        /* <DEDUP_REMOVED lines=14> */
.L_x_22:
[----:B------:R-:W-:Y:S05]  /*08c0*/  BSYNC.RECONVERGENT B2 ;  /* 0x0000000000027941 */ /* 0x000fea0003800200 */
.L_x_21:
        /* <DEDUP_REMOVED lines=15> */
.L_x_24:
[----:B------:R-:W-:Y:S05]  /*09c0*/  BSYNC.RECONVERGENT B2 ;  /* 0x0000000000027941 */ /* 0x000fea0003800200 */
.L_x_23:
[----:B------:R0:W-:Y:S01]  /*09d0*/  STG.E desc[UR8][R8.64+0xc], R15 ;  /* 0x00000c0f08007986 */ /* 0x0001e2000c101908 */
[----:B------:R-:W-:Y:S01]  /*09e0*/  IADD3 R17, PT, PT, R17, 0x8, RZ ;  /* 0x0000000811117810 */ /* 0x000fe20007ffe0ff */
[----:B------:R-:W-:Y:S06]  /*09f0*/  @P2 BRA `(.L_x_25) ;  /* 0xfffffff400e82947 */ /* 0x000fec000383ffff */
.L_x_8:
[----:B------:R-:W-:-:S13]  /*0a00*/  ISETP.NE.AND P0, PT, R16, RZ, PT ;  /* 0x000000ff1000720c */ /* 0x000fda0003f05270 */
[----:B------:R-:W-:Y:S05]  /*0a10*/  @!P0 EXIT ;  /* 0x000000000000894d */ /* 0x000fea0003800000 */
[----:B------:R-:W1:Y:S01]  /*0a20*/  LDCU UR4, c[0x0][0x398] ;  /* 0x00007300ff0477ac */ /* 0x000e620008000800 */
[----:B------:R-:W-:Y:S01]  /*0a30*/  ISETP.GE.U32.AND P0, PT, R16, 0x4, PT ;  /* 0x000000041000780c */ /* 0x000fe20003f06070 */
[----:B-1----:R-:W-:-:S12]  /*0a40*/  ULOP3.LUT UR4, UR4, 0x3, URZ, 0xc0, !UPT ;  /* 0x0000000304047892 */ /* 0x002fd8000f8ec0ff */
[----:B------:R-:W-:Y:S05]  /*0a50*/  @!P0 BRA `(.L_x_26) ;  /* 0x0000000400108947 */ /* 0x000fea0003800000 */
[----:B------:R-:W1:Y:S01]  /*0a60*/  LDC.64 R6, c[0x0][0x380] ;  /* 0x0000e000ff067b82 */ /* 0x000e620000000a00 */
[----:B------:R-:W2:Y:S01]  /*0a70*/  LDG.E R0, desc[UR8][R4.64] ;  /* 0x0000000804007981 */ /* 0x000ea2000c1e1900 */
[----:B0-----:R-:W-:-:S05]  /*0a80*/  IADD3 R8, PT, PT, R12, R11, RZ ;  /* 0x0000000b0c087210 */ /* 0x001fca0007ffe0ff */
[----:B-1----:R-:W-:-:S05]  /*0a90*/  IMAD.WIDE R6, R8, 0x4, R6 ;  /* 0x0000000408067825 */ /* 0x002fca00078e0206 */
[----:B------:R-:W3:Y:S01]  /*0aa0*/  LDG.E R3, desc[UR8][R6.64] ;  /* 0x0000000806037981 */ /* 0x000ee2000c1e1900 */
[----:B------:R-:W-:Y:S01]  /*0ab0*/  BSSY.RECONVERGENT B2, `(.L_x_27) ;  /* 0x000000b000027945 */ /* 0x000fe20003800200 */
[----:B--2---:R-:W0:Y:S02]  /*0ac0*/  MUFU.RCP R9, R0 ;  /* 0x0000000000097308 */ /* 0x004e240000001000 */
[----:B0-----:R-:W-:-:S04]  /*0ad0*/  FFMA R2, -R0, R9, 1 ;  /* 0x3f80000000027423 */ /* 0x001fc80000000109 */
[----:B------:R-:W-:Y:S02]  /*0ae0*/  FFMA R2, R9, R2, R9 ;  /* 0x0000000209027223 */ /* 0x000fe40000000009 */
[----:B---3--:R-:W0:Y:S02]  /*0af0*/  FCHK P0, R3, R0 ;  /* 0x0000000003007302 */ /* 0x008e240000000000 */
[----:B------:R-:W-:-:S04]  /*0b00*/  FFMA R9, R3, R2, RZ ;  /* 0x0000000203097223 */ /* 0x000fc800000000ff */
[----:B------:R-:W-:-:S04]  /*0b10*/  FFMA R10, -R0, R9, R3 ;  /* 0x00000009000a7223 */ /* 0x000fc80000000103 */
[----:B------:R-:W-:Y:S01]  /*0b20*/  FFMA R13, R2, R10, R9 ;  /* 0x0000000a020d7223 */ /* 0x000fe20000000009 */
[----:B0-----:R-:W-:Y:S06]  /*0b30*/  @!P0 BRA `(.L_x_28) ;  /* 0x0000000000088947 */ /* 0x001fec0003800000 */
[----:B------:R-:W-:-:S07]  /*0b40*/  MOV R14, 0xb60 ;  /* 0x00000b60000e7802 */ /* 0x000fce0000000f00 */
[----:B------:R-:W-:Y:S05]  /*0b50*/  CALL.REL.NOINC `($__internal_0_$__cuda_sm3x_div_rn_noftz_f32_slowpath) ;  /* 0x0000000400dc7944 */ /* 0x000fea0003c00000 */
.L_x_28:
[----:B------:R-:W-:Y:S05]  /*0b60*/  BSYNC.RECONVERGENT B2 ;  /* 0x0000000000027941 */ /* 0x000fea0003800200 */
.L_x_27:
[----:B------:R-:W0:Y:S02]  /*0b70*/  LDC.64 R2, c[0x0][0x390] ;  /* 0x0000e400ff027b82 */ /* 0x000e240000000a00 */
[----:B0-----:R-:W-:-:S05]  /*0b80*/  IMAD.WIDE R8, R8, 0x4, R2 ;  /* 0x0000000408087825 */ /* 0x001fca00078e0202 */
        /* <DEDUP_REMOVED lines=15> */
.L_x_30:
[----:B------:R-:W-:Y:S05]  /*0c80*/  BSYNC.RECONVERGENT B2 ;  /* 0x0000000000027941 */ /* 0x000fea0003800200 */
.L_x_29:
        /* <DEDUP_REMOVED lines=14> */
.L_x_32:
[----:B------:R-:W-:Y:S05]  /*0d70*/  BSYNC.RECONVERGENT B2 ;  /* 0x0000000000027941 */ /* 0x000fea0003800200 */
.L_x_31:
        /* <DEDUP_REMOVED lines=15> */
.L_x_34:
[----:B------:R-:W-:Y:S05]  /*0e70*/  BSYNC.RECONVERGENT B2 ;  /* 0x0000000000027941 */ /* 0x000fea0003800200 */
.L_x_33:
[----:B------:R1:W-:Y:S01]  /*0e80*/  STG.E desc[UR8][R8.64+0xc], R15 ;  /* 0x00000c0f08007986 */ /* 0x0003e2000c101908 */
[----:B------:R-:W-:-:S07]  /*0e90*/  IADD3 R11, PT, PT, R11, 0x4, RZ ;  /* 0x000000040b0b7810 */ /* 0x000fce0007ffe0ff */
.L_x_26:
[----:B------:R-:W-:-:S13]  /*0ea0*/  ISETP.NE.AND P0, PT, RZ, UR4, PT ;  /* 0x00000004ff007c0c */ /* 0x000fda000bf05270 */
[----:B------:R-:W-:Y:S05]  /*0eb0*/  @!P0 EXIT ;  /* 0x000000000000894d */ /* 0x000fea0003800000 */
[----:B------:R-:W-:-:S09]  /*0ec0*/  UISETP.NE.AND UP0, UPT, UR4, 0x1, UPT ;  /* 0x000000010400788c */ /* 0x000fd2000bf05270 */
[----:B------:R-:W-:Y:S05]  /*0ed0*/  BRA.U !UP0, `(.L_x_35) ;  /* 0x0000000108947547 */ /* 0x000fea000b800000 */
[----:B------:R-:W2:Y:S01]  /*0ee0*/  LDC.64 R6, c[0x0][0x380] ;  /* 0x0000e000ff067b82 */ /* 0x000ea20000000a00 */
[----:B------:R-:W3:Y:S01]  /*0ef0*/  LDG.E R0, desc[UR8][R4.64] ;  /* 0x0000000804007981 */ /* 0x000ee2000c1e1900 */
[----:B01----:R-:W-:-:S05]  /*0f00*/  IADD3 R8, PT, PT, R12, R11, RZ ;  /* 0x0000000b0c087210 */ /* 0x003fca0007ffe0ff */
[----:B--2---:R-:W-:-:S05]  /*0f10*/  IMAD.WIDE R6, R8, 0x4, R6 ;  /* 0x0000000408067825 */ /* 0x004fca00078e0206 */
[----:B------:R-:W2:Y:S01]  /*0f20*/  LDG.E R3, desc[UR8][R6.64] ;  /* 0x0000000806037981 */ /* 0x000ea2000c1e1900 */
[----:B------:R-:W-:Y:S01]  /*0f30*/  BSSY.RECONVERGENT B2, `(.L_x_36) ;  /* 0x000000b000027945 */ /* 0x000fe20003800200 */
[----:B---3--:R-:W0:Y:S02]  /*0f40*/  MUFU.RCP R9, R0 ;  /* 0x0000000000097308 */ /* 0x008e240000001000 */
[----:B0-----:R-:W-:-:S04]  /*0f50*/  FFMA R2, -R0, R9, 1 ;  /* 0x3f80000000027423 */ /* 0x001fc80000000109 */
[----:B------:R-:W-:Y:S02]  /*0f60*/  FFMA R2, R9, R2, R9 ;  /* 0x0000000209027223 */ /* 0x000fe40000000009 */
[----:B--2---:R-:W0:Y:S02]  /*0f70*/  FCHK P0, R3, R0 ;  /* 0x0000000003007302 */ /* 0x004e240000000000 */
[----:B------:R-:W-:-:S04]  /*0f80*/  FFMA R9, R3, R2, RZ ;  /* 0x0000000203097223 */ /* 0x000fc800000000ff */
[----:B------:R-:W-:-:S04]  /*0f90*/  FFMA R10, -R0, R9, R3 ;  /* 0x00000009000a7223 */ /* 0x000fc80000000103 */
[----:B------:R-:W-:Y:S01]  /*0fa0*/  FFMA R13, R2, R10, R9 ;  /* 0x0000000a020d7223 */ /* 0x000fe20000000009 */
[----:B0-----:R-:W-:Y:S06]  /*0fb0*/  @!P0 BRA `(.L_x_37) ;  /* 0x0000000000088947 */ /* 0x001fec0003800000 */
[----:B------:R-:W-:-:S07]  /*0fc0*/  MOV R14, 0xfe0 ;  /* 0x00000fe0000e7802 */ /* 0x000fce0000000f00 */
[----:B------:R-:W-:Y:S05]  /*0fd0*/  CALL.REL.NOINC `($__internal_0_$__cuda_sm3x_div_rn_noftz_f32_slowpath) ;  /* 0x0000000000bc7944 */ /* 0x000fea0003c00000 */
.L_x_37:
[----:B------:R-:W-:Y:S05]  /*0fe0*/  BSYNC.RECONVERGENT B2 ;  /* 0x0000000000027941 */ /* 0x000fea0003800200 */
.L_x_36:
        /* <DEDUP_REMOVED lines=17> */
.L_x_39:
[----:B------:R-:W-:Y:S05]  /*1100*/  BSYNC.RECONVERGENT B2 ;  /* 0x0000000000027941 */ /* 0x000fea0003800200 */
.L_x_38:
[----:B------:R2:W-:Y:S01]  /*1110*/  STG.E desc[UR8][R8.64+0x4], R15 ;  /* 0x0000040f08007986 */ /* 0x0005e2000c101908 */
[----:B------:R-:W-:-:S07]  /*1120*/  IADD3 R11, PT, PT, R11, 0x2, RZ ;  /* 0x000000020b0b7810 */ /* 0x000fce0007ffe0ff */
.L_x_35:
[----:B------:R-:W3:Y:S02]  /*1130*/  LDC R0, c[0x0][0x398] ;  /* 0x0000e600ff007b82 */ /* 0x000ee40000000800 */
[----:B---3--:R-:W-:-:S04]  /*1140*/  LOP3.LUT R0, R0, 0x1, RZ, 0xc0, !PT ;  /* 0x0000000100007812 */ /* 0x008fc800078ec0ff */
[----:B------:R-:W-:-:S13]  /*1150*/  ISETP.NE.U32.AND P0, PT, R0, 0x1, PT ;  /* 0x000000010000780c */ /* 0x000fda0003f05070 */
[----:B------:R-:W-:Y:S05]  /*1160*/  @P0 EXIT ;  /* 0x000000000000094d */ /* 0x000fea0003800000 */
[----:B------:R-:W3:Y:S01]  /*1170*/  LDC.64 R2, c[0x0][0x380] ;  /* 0x0000e000ff027b82 */ /* 0x000ee20000000a00 */
[----:B------:R-:W4:Y:S01]  /*1180*/  LDG.E R0, desc[UR8][R4.64] ;  /* 0x0000000804007981 */ /* 0x000f22000c1e1900 */
[----:B------:R-:W-:-:S05]  /*1190*/  IADD3 R11, PT, PT, R12, R11, RZ ;  /* 0x0000000b0c0b7210 */ /* 0x000fca0007ffe0ff */
[----:B---3--:R-:W-:-:S06]  /*11a0*/  IMAD.WIDE R2, R11, 0x4, R2 ;  /* 0x000000040b027825 */ /* 0x008fcc00078e0202 */
[----:B------:R-:W3:Y:S01]  /*11b0*/  LDG.E R3, desc[UR8][R2.64] ;  /* 0x0000000802037981 */ /* 0x000ee2000c1e1900 */
[----:B------:R-:W-:Y:S01]  /*11c0*/  BSSY.RECONVERGENT B2, `(.L_x_40) ;  /* 0x000000c000027945 */ /* 0x000fe20003800200 */
[----:B----4-:R-:W4:Y:S02]  /*11d0*/  MUFU.RCP R7, R0 ;  /* 0x0000000000077308 */ /* 0x010f240000001000 */
[----:B----4-:R-:W-:-:S04]  /*11e0*/  FFMA R6, -R0, R7, 1 ;  /* 0x3f80000000067423 */ /* 0x010fc80000000107 */
[----:B------:R-:W-:Y:S02]  /*11f0*/  FFMA R6, R7, R6, R7 ;  /* 0x0000000607067223 */ /* 0x000fe40000000007 */
[----:B---3--:R-:W3:Y:S02]  /*1200*/  FCHK P0, R3, R0 ;  /* 0x0000000003007302 */ /* 0x008ee40000000000 */
[----:B------:R-:W-:-:S04]  /*1210*/  FFMA R7, R3, R6, RZ ;  /* 0x0000000603077223 */ /* 0x000fc800000000ff */
[----:B012---:R-:W-:-:S04]  /*1220*/  FFMA R8, -R0, R7, R3 ;  /* 0x0000000700087223 */ /* 0x007fc80000000103 */
[----:B------:R-:W-:Y:S01]  /*1230*/  FFMA R7, R6, R8, R7 ;  /* 0x0000000806077223 */ /* 0x000fe20000000007 */
[----:B---3--:R-:W-:Y:S06]  /*1240*/  @!P0 BRA `(.L_x_41) ;  /* 0x00000000000c8947 */ /* 0x008fec0003800000 */
[----:B------:R-:W-:-:S07]  /*1250*/  MOV R14, 0x1270 ;  /* 0x00001270000e7802 */ /* 0x000fce0000000f00 */
[----:B------:R-:W-:Y:S05]  /*1260*/  CALL.REL.NOINC `($__internal_0_$__cuda_sm3x_div_rn_noftz_f32_slowpath) ;  /* 0x0000000000187944 */ /* 0x000fea0003c00000 */
[----:B------:R-:W-:-:S07]  /*1270*/  IMAD.MOV.U32 R7, RZ, RZ, R13 ;  /* 0x000000ffff077224 */ /* 0x000fce00078e000d */
.L_x_41:
[----:B------:R-:W-:Y:S05]  /*1280*/  BSYNC.RECONVERGENT B2 ;  /* 0x0000000000027941 */ /* 0x000fea0003800200 */
.L_x_40:
[----:B------:R-:W0:Y:S02]  /*1290*/  LDC.64 R2, c[0x0][0x390] ;  /* 0x0000e400ff027b82 */ /* 0x000e240000000a00 */
[----:B0-----:R-:W-:-:S05]  /*12a0*/  IMAD.WIDE R2, R11, 0x4, R2 ;  /* 0x000000040b027825 */ /* 0x001fca00078e0202 */
[----:B------:R-:W-:Y:S01]  /*12b0*/  STG.E desc[UR8][R2.64], R7 ;  /* 0x0000000702007986 */ /* 0x000fe2000c101908 */
[----:B------:R-:W-:Y:S05]  /*12c0*/  EXIT ;  /* 0x000000000000794d */ /* 0x000fea0003800000 */
        .weak           $__internal_0_$__cuda_sm3x_div_rn_noftz_f32_slowpath
        .type           $__internal_0_$__cuda_sm3x_div_rn_noftz_f32_slowpath,@function
        .size           $__internal_0_$__cuda_sm3x_div_rn_noftz_f32_slowpath,(.L_x_54 - $__internal_0_$__cuda_sm3x_div_rn_noftz_f32_slowpath)
$__internal_0_$__cuda_sm3x_div_rn_noftz_f32_slowpath:
[----:B------:R-:W-:Y:S01]  /*12d0*/  SHF.R.U32.HI R10, RZ, 0x17, R0 ;  /* 0x00000017ff0a7819 */ /* 0x000fe20000011600 */
[----:B------:R-:W-:Y:S01]  /*12e0*/  BSSY.RECONVERGENT B0, `(.L_x_42) ;  /* 0x0000062000007945 */ /* 0x000fe20003800200 */
[----:B------:R-:W-:Y:S02]  /*12f0*/  SHF.R.U32.HI R13, RZ, 0x17, R3 ;  /* 0x00000017ff0d7819 */ /* 0x000fe40000011603 */
[----:B------:R-:W-:Y:S02]  /*1300*/  LOP3.LUT R10, R10, 0xff, RZ, 0xc0, !PT ;  /* 0x000000ff0a0a7812 */ /* 0x000fe400078ec0ff */
[----:B------:R-:W-:Y:S02]  /*1310*/  LOP3.LUT R13, R13, 0xff, RZ, 0xc0, !PT ;  /* 0x000000ff0d0d7812 */ /* 0x000fe400078ec0ff */
[----:B------:R-:W-:Y:S02]  /*1320*/  IADD3 R15, PT, PT, R10, -0x1, RZ ;  /* 0xffffffff0a0f7810 */ /* 0x000fe40007ffe0ff */
[----:B------:R-:W-:-:S02]  /*1330*/  IADD3 R19, PT, PT, R13, -0x1, RZ ;  /* 0xffffffff0d137810 */ /* 0x000fc40007ffe0ff */
[----:B------:R-:W-:-:S04]  /*1340*/  ISETP.GT.U32.AND P0, PT, R15, 0xfd, PT ;  /* 0x000000fd0f00780c */ /* 0x000fc80003f04070 */
[----:B------:R-:W-:-:S13]  /*1350*/  ISETP.GT.U32.OR P0, PT, R19, 0xfd, P0 ;  /* 0x000000fd1300780c */ /* 0x000fda0000704470 */
[----:B------:R-:W-:Y:S01]  /*1360*/  @!P0 MOV R2, RZ ;  /* 0x000000ff00028202 */ /* 0x000fe20000000f00 */
[----:B------:R-:W-:Y:S06]  /*1370*/  @!P0 BRA `(.L_x_43) ;  /* 0x00000000005c8947 */ /* 0x000fec0003800000 */
[----:B------:R-:W-:Y:S02]  /*1380*/  FSETP.GTU.FTZ.AND P0, PT, |R3|, +INF , PT ;  /* 0x7f8000000300780b */ /* 0x000fe40003f1c200 */
[----:B------:R-:W-:-:S04]  /*1390*/  FSETP.GTU.FTZ.AND P1, PT, |R0|, +INF , PT ;  /* 0x7f8000000000780b */ /* 0x000fc80003f3c200 */
[----:B------:R-:W-:-:S13]  /*13a0*/  PLOP3.LUT P0, PT, P0, P1, PT, 0xf8, 0x8f ;  /* 0x00000000008f781c */ /* 0x000fda0000703f70 */
[----:B------:R-:W-:Y:S05]  /*13b0*/  @P0 BRA `(.L_x_44) ;  /* 0x00000004004c0947 */ /* 0x000fea0003800000 */
[----:B------:R-:W-:-:S13]  /*13c0*/  LOP3.LUT P0, RZ, R0, 0x7fffffff, R3, 0xc8, !PT ;  /* 0x7fffffff00ff7812 */ /* 0x000fda000780c803 */
[----:B------:R-:W-:Y:S05]  /*13d0*/  @!P0 BRA `(.L_x_45) ;  /* 0x00000004003c8947 */ /* 0x000fea0003800000 */
[C---:B------:R-:W-:Y:S02]  /*13e0*/  FSETP.NEU.FTZ.AND P3, PT, |R3|.reuse, +INF , PT ;  /* 0x7f8000000300780b */ /* 0x040fe40003f7d200 */
[----:B------:R-:W-:Y:S02]  /*13f0*/  FSETP.NEU.FTZ.AND P1, PT, |R0|, +INF , PT ;  /* 0x7f8000000000780b */ /* 0x000fe40003f3d200 */
[----:B------:R-:W-:-:S11]  /*1400*/  FSETP.NEU.FTZ.AND P0, PT, |R3|, +INF , PT ;  /* 0x7f8000000300780b */ /* 0x000fd60003f1d200 */
[----:B------:R-:W-:Y:S05]  /*1410*/  @!P1 BRA !P3, `(.L_x_45) ;  /* 0x00000004002c9947 */ /* 0x000fea0005800000 */
[----:B------:R-:W-:-:S04]  /*1420*/  LOP3.LUT P3, RZ, R3, 0x7fffffff, RZ, 0xc0, !PT ;  /* 0x7fffffff03ff7812 */ /* 0x000fc8000786c0ff */
[----:B------:R-:W-:-:S13]  /*1430*/  PLOP3.LUT P1, PT, P1, P3, PT, 0x2f, 0xf2 ;  /* 0x0000000000f2781c */ /* 0x000fda0000f26577 */
[----:B------:R-:W-:Y:S05]  /*1440*/  @P1 BRA `(.L_x_46) ;  /* 0x0000000400181947 */ /* 0x000fea0003800000 */
[----:B------:R-:W-:-:S04]  /*1450*/  LOP3.LUT P1, RZ, R0, 0x7fffffff, RZ, 0xc0, !PT ;  /* 0x7fffffff00ff7812 */ /* 0x000fc8000782c0ff */
[----:B------:R-:W-:-:S13]  /*1460*/  PLOP3.LUT P0, PT, P0, P1, PT, 0x2f, 0xf2 ;  /* 0x0000000000f2781c */ /* 0x000fda0000702577 */
[----:B------:R-:W-:Y:S05]  /*1470*/  @P0 BRA `(.L_x_47) ;  /* 0x0000000400000947 */ /* 0x000fea0003800000 */
[----:B------:R-:W-:Y:S02]  /*1480*/  ISETP.GE.AND P0, PT, R19, RZ, PT ;  /* 0x000000ff1300720c */ /* 0x000fe40003f06270 */
[----:B------:R-:W-:-:S11]  /*1490*/  ISETP.GE.AND P1, PT, R15, RZ, PT ;  /* 0x000000ff0f00720c */ /* 0x000fd60003f26270 */
[----:B------:R-:W-:Y:S01]  /*14a0*/  @P0 MOV R2, RZ ;  /* 0x000000ff00020202 */ /* 0x000fe20000000f00 */
[----:B------:R-:W-:Y:S01]  /*14b0*/  @!P0 FFMA R3, R3, 1.84467440737095516160e+19, RZ ;  /* 0x5f80000003038823 */ /* 0x000fe200000000ff */
[----:B------:R-:W-:Y:S01]  /*14c0*/  @!P0 MOV R2, 0xffffffc0 ;  /* 0xffffffc000028802 */ /* 0x000fe20000000f00 */
[----:B------:R-:W-:-:S04]  /*14d0*/  @!P1 FFMA R0, R0, 1.84467440737095516160e+19, RZ ;  /* 0x5f80000000009823 */ /* 0x000fc800000000ff */
[----:B------:R-:W-:-:S07]  /*14e0*/  @!P1 VIADD R2, R2, 0x40 ;  /* 0x0000004002029836 */ /* 0x000fce0000000000 */
.L_x_43:
[----:B------:R-:W-:Y:S01]  /*14f0*/  LEA R15, R10, 0xc0800000, 0x17 ;  /* 0xc08000000a0f7811 */ /* 0x000fe200078eb8ff */
[----:B------:R-:W-:Y:S01]  /*1500*/  BSSY.RECONVERGENT B1, `(.L_x_48) ;  /* 0x0000036000017945 */ /* 0x000fe20003800200 */
[----:B------:R-:W-:Y:S02]  /*1510*/  IADD3 R13, PT, PT, R13, -0x7f, RZ ;  /* 0xffffff810d0d7810 */ /* 0x000fe40007ffe0ff */
[----:B------:R-:W-:-:S03]  /*1520*/  IADD3 R21, PT, PT, -R15, R0, RZ ;  /* 0x000000000f157210 */ /* 0x000fc60007ffe1ff */
[----:B------:R-:W-:Y:S01]  /*1530*/  IMAD R0, R13, -0x800000, R3 ;  /* 0xff8000000d007824 */ /* 0x000fe200078e0203 */
[----:B------:R-:W0:Y:S01]  /*1540*/  MUFU.RCP R20, R21 ;  /* 0x0000001500147308 */ /* 0x000e220000001000 */
[----:B------:R-:W-:Y:S01]  /*1550*/  FADD.FTZ R15, -R21, -RZ ;  /* 0x800000ff150f7221 */ /* 0x000fe20000010100 */
[----:B------:R-:W-:-:S04]  /*1560*/  IADD3 R13, PT, PT, R13, 0x7f, -R10 ;  /* 0x0000007f0d0d7810 */ /* 0x000fc80007ffe80a */
[----:B------:R-:W-:Y:S01]  /*1570*/  IADD3 R13, PT, PT, R13, R2, RZ ;  /* 0x000000020d0d7210 */ /* 0x000fe20007ffe0ff */
[----:B0-----:R-:W-:-:S04]  /*1580*/  FFMA R19, R20, R15, 1 ;  /* 0x3f80000014137423 */ /* 0x001fc8000000000f */
[----:B------:R-:W-:-:S04]  /*1590*/  FFMA R3, R20, R19, R20 ;  /* 0x0000001314037223 */ /* 0x000fc80000000014 */
[----:B------:R-:W-:-:S04]  /*15a0*/  FFMA R20, R0, R3, RZ ;  /* 0x0000000300147223 */ /* 0x000fc800000000ff */
[----:B------:R-:W-:-:S04]  /*15b0*/  FFMA R19, R15, R20, R0 ;  /* 0x000000140f137223 */ /* 0x000fc80000000000 */
[----:B------:R-:W-:-:S04]  /*15c0*/  FFMA R20, R3, R19, R20 ;  /* 0x0000001303147223 */ /* 0x000fc80000000014 */
[----:B------:R-:W-:-:S04]  /*15d0*/  FFMA R15, R15, R20, R0 ;  /* 0x000000140f0f7223 */ /* 0x000fc80000000000 */
[----:B------:R-:W-:-:S05]  /*15e0*/  FFMA R0, R3, R15, R20 ;  /* 0x0000000f03007223 */ /* 0x000fca0000000014 */
[----:B------:R-:W-:-:S04]  /*15f0*/  SHF.R.U32.HI R10, RZ, 0x17, R0 ;  /* 0x00000017ff0a7819 */ /* 0x000fc80000011600 */
[----:B------:R-:W-:-:S04]  /*1600*/  LOP3.LUT R2, R10, 0xff, RZ, 0xc0, !PT ;  /* 0x000000ff0a027812 */ /* 0x000fc800078ec0ff */
[----:B------:R-:W-:-:S04]  /*1610*/  IADD3 R2, PT, PT, R2, R13, RZ ;  /* 0x0000000d02027210 */ /* 0x000fc80007ffe0ff */
[----:B------:R-:W-:-:S04]  /*1620*/  IADD3 R10, PT, PT, R2, -0x1, RZ ;  /* 0xffffffff020a7810 */ /* 0x000fc80007ffe0ff */
[----:B------:R-:W-:-:S13]  /*1630*/  ISETP.GE.U32.AND P0, PT, R10, 0xfe, PT ;  /* 0x000000fe0a00780c */ /* 0x000fda0003f06070 */
[----:B------:R-:W-:Y:S05]  /*1640*/  @!P0 BRA `(.L_x_49) ;  /* 0x0000000000808947 */ /* 0x000fea0003800000 */
[----:B------:R-:W-:-:S13]  /*1650*/  ISETP.GT.AND P0, PT, R2, 0xfe, PT ;  /* 0x000000fe0200780c */ /* 0x000fda0003f04270 */
[----:B------:R-:W-:Y:S05]  /*1660*/  @P0 BRA `(.L_x_50) ;  /* 0x00000000006c0947 */ /* 0x000fea0003800000 */
[----:B------:R-:W-:-:S13]  /*1670*/  ISETP.GE.AND P0, PT, R2, 0x1, PT ;  /* 0x000000010200780c */ /* 0x000fda0003f06270 */
[----:B------:R-:W-:Y:S05]  /*1680*/  @P0 BRA `(.L_x_51) ;  /* 0x0000000000740947 */ /* 0x000fea0003800000 */
[----:B------:R-:W-:Y:S02]  /*1690*/  ISETP.GE.AND P0, PT, R2, -0x18, PT ;  /* 0xffffffe80200780c */ /* 0x000fe40003f06270 */
[----:B------:R-:W-:-:S11]  /*16a0*/  LOP3.LUT R0, R0, 0x80000000, RZ, 0xc0, !PT ;  /* 0x8000000000007812 */ /* 0x000fd600078ec0ff */
[----:B------:R-:W-:Y:S05]  /*16b0*/  @!P0 BRA `(.L_x_51) ;  /* 0x0000000000688947 */ /* 0x000fea0003800000 */
[CCC-:B------:R-:W-:Y:S01]  /*16c0*/  FFMA.RZ R10, R3.reuse, R15.reuse, R20.reuse ;  /* 0x0000000f030a7223 */ /* 0x1c0fe2000000c014 */
[CCC-:B------:R-:W-:Y:S01]  /*16d0*/  FFMA.RP R13, R3.reuse, R15.reuse, R20.reuse ;  /* 0x0000000f030d7223 */ /* 0x1c0fe20000008014 */
[----:B------:R-:W-:Y:S01]  /*16e0*/  FFMA.RM R20, R3, R15, R20 ;  /* 0x0000000f03147223 */ /* 0x000fe20000004014 */
[C---:B------:R-:W-:Y:S01]  /*16f0*/  VIADD R3, R2.reuse, 0x20 ;  /* 0x0000002002037836 */ /* 0x040fe20000000000 */
[----:B------:R-:W-:Y:S02]  /*1700*/  ISETP.NE.AND P3, PT, R2, RZ, PT ;  /* 0x000000ff0200720c */ /* 0x000fe40003f65270 */
[----:B------:R-:W-:Y:S02]  /*1710*/  LOP3.LUT R10, R10, 0x7fffff, RZ, 0xc0, !PT ;  /* 0x007fffff0a0a7812 */ /* 0x000fe400078ec0ff */
[----:B------:R-:W-:Y:S02]  /*1720*/  ISETP.NE.AND P1, PT, R2, RZ, PT ;  /* 0x000000ff0200720c */ /* 0x000fe40003f25270 */
[----:B------:R-:W-:-:S02]  /*1730*/  LOP3.LUT R10, R10, 0x800000, RZ, 0xfc, !PT ;  /* 0x008000000a0a7812 */ /* 0x000fc400078efcff */
[----:B------:R-:W-:Y:S02]  /*1740*/  IADD3 R2, PT, PT, -R2, RZ, RZ ;  /* 0x000000ff02027210 */ /* 0x000fe40007ffe1ff */
[----:B------:R-:W-:Y:S02]  /*1750*/  SHF.L.U32 R3, R10, R3, RZ ;  /* 0x000000030a037219 */ /* 0x000fe400000006ff */
[----:B------:R-:W-:Y:S02]  /*1760*/  FSETP.NEU.FTZ.AND P0, PT, R13, R20, PT ;  /* 0x000000140d00720b */ /* 0x000fe40003f1d000 */
[----:B------:R-:W-:Y:S02]  /*1770*/  SEL R13, R2, RZ, P3 ;  /* 0x000000ff020d7207 */ /* 0x000fe40001800000 */
[----:B------:R-:W-:Y:S02]  /*1780*/  ISETP.NE.AND P1, PT, R3, RZ, P1 ;  /* 0x000000ff0300720c */ /* 0x000fe40000f25270 */
[----:B------:R-:W-:-:S02]  /*1790*/  SHF.R.U32.HI R13, RZ, R13, R10 ;  /* 0x0000000dff0d7219 */ /* 0x000fc4000001160a */
[----:B------:R-:W-:Y:S02]  /*17a0*/  PLOP3.LUT P0, PT, P0, P1, PT, 0xf8, 0x8f ;  /* 0x00000000008f781c */ /* 0x000fe40000703f70 */
[----:B------:R-:W-:Y:S02]  /*17b0*/  SHF.R.U32.HI R3, RZ, 0x1, R13 ;  /* 0x00000001ff037819 */ /* 0x000fe4000001160d */
[----:B------:R-:W-:-:S04]  /*17c0*/  SEL R2, RZ, 0x1, !P0 ;  /* 0x00000001ff027807 */ /* 0x000fc80004000000 */
[----:B------:R-:W-:-:S04]  /*17d0*/  LOP3.LUT R2, R2, 0x1, R3, 0xf8, !PT ;  /* 0x0000000102027812 */ /* 0x000fc800078ef803 */
[----:B------:R-:W-:-:S04]  /*17e0*/  LOP3.LUT R2, R2, R13, RZ, 0xc0, !PT ;  /* 0x0000000d02027212 */ /* 0x000fc800078ec0ff */
[----:B------:R-:W-:-:S04]  /*17f0*/  IADD3 R3, PT, PT, R3, R2, RZ ;  /* 0x0000000203037210 */ /* 0x000fc80007ffe0ff */
[----:B------:R-:W-:Y:S01]  /*1800*/  LOP3.LUT R0, R3, R0, RZ, 0xfc, !PT ;  /* 0x0000000003007212 */ /* 0x000fe200078efcff */
[----:B------:R-:W-:Y:S06]  /*1810*/  BRA `(.L_x_51) ;  /* 0x0000000000107947 */ /* 0x000fec0003800000 */
.L_x_50:
[----:B------:R-:W-:-:S04]  /*1820*/  LOP3.LUT R0, R0, 0x80000000, RZ, 0xc0, !PT ;  /* 0x8000000000007812 */ /* 0x000fc800078ec0ff */
[----:B------:R-:W-:Y:S01]  /*1830*/  LOP3.LUT R0, R0, 0x7f800000, RZ, 0xfc, !PT ;  /* 0x7f80000000007812 */ /* 0x000fe200078efcff */
[----:B------:R-:W-:Y:S06]  /*1840*/  BRA `(.L_x_51) ;  /* 0x0000000000047947 */ /* 0x000fec0003800000 */
.L_x_49:
[----:B------:R-:W-:-:S07]  /*1850*/  LEA R0, R13, R0, 0x17 ;  /* 0x000000000d007211 */ /* 0x000fce00078eb8ff */
.L_x_51:
[----:B------:R-:W-:Y:S05]  /*1860*/  BSYNC.RECONVERGENT B1 ;  /* 0x0000000000017941 */ /* 0x000fea0003800200 */
.L_x_48:
[----:B------:R-:W-:Y:S05]  /*1870*/  BRA `(.L_x_52) ;  /* 0x0000000000207947 */ /* 0x000fea0003800000 */
.L_x_47:
[----:B------:R-:W-:-:S04]  /*1880*/  LOP3.LUT R0, R0, 0x80000000, R3, 0x48, !PT ;  /* 0x8000000000007812 */ /* 0x000fc800078e4803 */
[----:B------:R-:W-:Y:S01]  /*1890*/  LOP3.LUT R0, R0, 0x7f800000, RZ, 0xfc, !PT ;  /* 0x7f80000000007812 */ /* 0x000fe200078efcff */
[----:B------:R-:W-:Y:S06]  /*18a0*/  BRA `(.L_x_52) ;  /* 0x0000000000147947 */ /* 0x000fec0003800000 */
.L_x_46:
[----:B------:R-:W-:Y:S01]  /*18b0*/  LOP3.LUT R0, R0, 0x80000000, R3, 0x48, !PT ;  /* 0x8000000000007812 */ /* 0x000fe200078e4803 */
[----:B------:R-:W-:Y:S06]  /*18c0*/  BRA `(.L_x_52) ;  /* 0x00000000000c7947 */ /* 0x000fec0003800000 */
.L_x_45:
[----:B------:R-:W0:Y:S01]  /*18d0*/  MUFU.RSQ R0, -QNAN ;  /* 0xffc0000000007908 */ /* 0x000e220000001400 */
[----:B------:R-:W-:Y:S05]  /*18e0*/  BRA `(.L_x_52) ;  /* 0x0000000000047947 */ /* 0x000fea0003800000 */
.L_x_44:
[----:B------:R-:W-:-:S07]  /*18f0*/  FADD.FTZ R0, R3, R0 ;  /* 0x0000000003007221 */ /* 0x000fce0000010000 */
.L_x_52:
[----:B------:R-:W-:Y:S05]  /*1900*/  BSYNC.RECONVERGENT B0 ;  /* 0x0000000000007941 */ /* 0x000fea0003800200 */
.L_x_42:
[----:B------:R-:W-:Y:S01]  /*1910*/  HFMA2 R15, -RZ, RZ, 0, 0 ;  /* 0x00000000ff0f7431 */ /* 0x000fe200000001ff */
[----:B0-----:R-:W-:-:S03]  /*1920*/  MOV R13, R0 ;  /* 0x00000000000d7202 */ /* 0x001fc60000000f00 */
[----:B------:R-:W-:Y:S05]  /*1930*/  RET.REL.NODEC R14 `(_Z9normalizePfS_S_ii) ;  /* 0xffffffe40eb07950 */ /* 0x000fea0003c3ffff */
.L_x_53:
        /* <DEDUP_REMOVED lines=12> */
.L_x_54:


//--------------------- .nv.shared.reserved.0     --------------------------
	.section	.nv.shared.reserved.0,"aw",@nobits
	.weak		__nv_reservedSMEM_offset_0_alias
	.size		__nv_reservedSMEM_offset_0_alias, 0, 64
	.other		__nv_reservedSMEM_offset_0_alias,@"STO_CUDA_RESERVED_SHARED STV_DEFAULT"
__nv_reservedSMEM_offset_0_alias:
	.zero		0
	.zero		64


//--------------------- .nv.constant0._Z20vecMatMultiplicationPfS_S_ii --------------------------
	.section	.nv.constant0._Z20vecMatMultiplicationPfS_S_ii,"a",@progbits
	.sectionflags	@""
	.align	4
.nv.constant0._Z20vecMatMultiplicationPfS_S_ii:
	.zero		928


//--------------------- .nv.constant0._Z18matrixManipulationPfS_i --------------------------
	.section	.nv.constant0._Z18matrixManipulationPfS_i,"a",@progbits
	.sectionflags	@""
	.align	4
.nv.constant0._Z18matrixManipulationPfS_i:
	.zero		916


//--------------------- .nv.constant0._Z18vectorManipulationPfS_S_S_i --------------------------
	.section	.nv.constant0._Z18vectorManipulationPfS_S_S_i,"a",@progbits
	.sectionflags	@""
	.align	4
.nv.constant0._Z18vectorManipulationPfS_S_S_i:
	.zero		932


//--------------------- .nv.constant0._Z9normalizePfS_S_ii --------------------------
	.section	.nv.constant0._Z9normalizePfS_S_ii,"a",@progbits
	.sectionflags	@""
	.align	4
.nv.constant0._Z9normalizePfS_S_ii:
	.zero		928


//--------------------- SYMBOLS --------------------------

	.type		.nv.reservedSmem.offset0,@object
	.size		.nv.reservedSmem.offset0,0x4
